//
// Generated by NVIDIA NVVM Compiler
//
// Compiler Build ID: CL-36424714
// Cuda compilation tools, release 13.0, V13.0.88
// Based on NVVM 20.0.0
//

.version 9.0
.target sm_100
.address_size 64

	// .globl	_Z7cudaBFSPiS_S_PbS0_iiS_

.visible .entry _Z7cudaBFSPiS_S_PbS0_iiS_(
	.param .u64 .ptr .align 1 _Z7cudaBFSPiS_S_PbS0_iiS__param_0,
	.param .u64 .ptr .align 1 _Z7cudaBFSPiS_S_PbS0_iiS__param_1,
	.param .u64 .ptr .align 1 _Z7cudaBFSPiS_S_PbS0_iiS__param_2,
	.param .u64 .ptr .align 1 _Z7cudaBFSPiS_S_PbS0_iiS__param_3,
	.param .u64 .ptr .align 1 _Z7cudaBFSPiS_S_PbS0_iiS__param_4,
	.param .u32 _Z7cudaBFSPiS_S_PbS0_iiS__param_5,
	.param .u32 _Z7cudaBFSPiS_S_PbS0_iiS__param_6,
	.param .u64 .ptr .align 1 _Z7cudaBFSPiS_S_PbS0_iiS__param_7
)
{
	.reg .pred 	%p<64>;
	.reg .b16 	%rs<45>;
	.reg .b32 	%r<112>;
	.reg .b64 	%rd<101>;

	ld.param.u64 	%rd65, [_Z7cudaBFSPiS_S_PbS0_iiS__param_0];
	ld.param.u64 	%rd66, [_Z7cudaBFSPiS_S_PbS0_iiS__param_1];
	ld.param.u64 	%rd67, [_Z7cudaBFSPiS_S_PbS0_iiS__param_2];
	ld.param.u64 	%rd68, [_Z7cudaBFSPiS_S_PbS0_iiS__param_3];
	ld.param.u64 	%rd69, [_Z7cudaBFSPiS_S_PbS0_iiS__param_4];
	ld.param.u32 	%r34, [_Z7cudaBFSPiS_S_PbS0_iiS__param_5];
	ld.param.s32 	%rd70, [_Z7cudaBFSPiS_S_PbS0_iiS__param_6];
	ld.param.u64 	%rd71, [_Z7cudaBFSPiS_S_PbS0_iiS__param_7];
	cvta.to.global.u64 	%rd1, %rd67;
	cvta.to.global.u64 	%rd2, %rd66;
	cvta.to.global.u64 	%rd3, %rd71;
	cvta.to.global.u64 	%rd4, %rd65;
	cvta.to.global.u64 	%rd5, %rd69;
	cvta.to.global.u64 	%rd6, %rd68;
	mov.u32 	%r35, %ctaid.x;
	mov.u32 	%r36, %ntid.x;
	mul.lo.s32 	%r1, %r35, %r36;
	mov.u32 	%r2, %tid.x;
	add.s32 	%r3, %r1, %r2;
	add.s64 	%rd72, %rd6, %rd70;
	ld.global.u8 	%rs1, [%rd72];
	setp.ne.s16 	%p1, %rs1, 0;
	setp.le.s32 	%p2, %r34, %r3;
	or.pred  	%p3, %p2, %p1;
	@%p3 bra 	$L__BB0_75;
	cvt.s64.s32 	%rd73, %r3;
	add.s64 	%rd7, %rd6, %rd73;
	ld.global.u8 	%rs2, [%rd7];
	setp.eq.s16 	%p4, %rs2, 0;
	@%p4 bra 	$L__BB0_75;
	mov.b16 	%rs3, 0;
	st.global.u8 	[%rd7], %rs3;
	add.s64 	%rd75, %rd5, %rd73;
	mov.b16 	%rs4, 1;
	st.global.u8 	[%rd75], %rs4;
	mul.lo.s32 	%r4, %r34, %r3;
	mul.wide.s32 	%rd76, %r3, 4;
	add.s64 	%rd8, %rd1, %rd76;
	sub.s32 	%r37, %r34, %r3;
	and.b32  	%r5, %r37, 3;
	setp.eq.s32 	%p5, %r5, 0;
	mov.u32 	%r104, %r3;
	@%p5 bra 	$L__BB0_11;
	add.s32 	%r102, %r3, %r4;
	neg.s32 	%r101, %r5;
	mov.u32 	%r104, %r3;
$L__BB0_4:
	.pragma "nounroll";
	mul.wide.s32 	%rd77, %r102, 4;
	add.s64 	%rd9, %rd4, %rd77;
	cvt.s64.s32 	%rd78, %r104;
	mul.wide.s32 	%rd10, %r104, 4;
	add.s64 	%rd11, %rd1, %rd10;
	add.s64 	%rd12, %rd2, %rd10;
	add.s64 	%rd13, %rd5, %rd78;
	add.s64 	%rd14, %rd6, %rd78;
	ld.global.u8 	%rs5, [%rd14];
	setp.ne.s16 	%p6, %rs5, 0;
	@%p6 bra 	$L__BB0_10;
	ld.global.u8 	%rs6, [%rd13];
	setp.ne.s16 	%p7, %rs6, 0;
	@%p7 bra 	$L__BB0_10;
	ld.global.u32 	%r38, [%rd9];
	setp.lt.s32 	%p8, %r38, 1;
	@%p8 bra 	$L__BB0_10;
	add.s64 	%rd15, %rd3, %rd10;
	atom.relaxed.global.cas.b32 	%r39, [%rd15], 0, 1;
	setp.eq.s32 	%p9, %r39, 1;
	@%p9 bra 	$L__BB0_10;
	ld.global.u8 	%rs7, [%rd14];
	setp.ne.s16 	%p10, %rs7, 0;
	@%p10 bra 	$L__BB0_10;
	mov.b16 	%rs8, 1;
	st.global.u8 	[%rd14], %rs8;
	mov.b32 	%r40, 0;
	st.global.u32 	[%rd15], %r40;
	st.global.u32 	[%rd12], %r3;
	ld.global.u32 	%r41, [%rd8];
	ld.global.u32 	%r42, [%rd9];
	min.s32 	%r43, %r41, %r42;
	st.global.u32 	[%rd11], %r43;
$L__BB0_10:
	add.s32 	%r104, %r104, 1;
	add.s32 	%r102, %r102, 1;
	add.s32 	%r101, %r101, 1;
	setp.ne.s32 	%p11, %r101, 0;
	@%p11 bra 	$L__BB0_4;
$L__BB0_11:
	sub.s32 	%r44, %r1, %r34;
	add.s32 	%r45, %r44, %r2;
	setp.gt.u32 	%p12, %r45, -4;
	@%p12 bra 	$L__BB0_38;
	add.s32 	%r105, %r104, %r4;
	add.s64 	%rd16, %rd4, 8;
	cvt.s64.s32 	%rd17, %r4;
	add.s64 	%rd18, %rd5, 3;
	add.s64 	%rd19, %rd2, 8;
	add.s64 	%rd20, %rd1, 8;
	add.s64 	%rd21, %rd3, 8;
$L__BB0_13:
	cvt.s64.s32 	%rd79, %r104;
	add.s64 	%rd80, %rd6, %rd79;
	add.s64 	%rd28, %rd80, 1;
	add.s64 	%rd81, %rd17, %rd79;
	shl.b64 	%rd29, %rd81, 2;
	add.s64 	%rd30, %rd18, %rd79;
	mul.wide.s32 	%rd82, %r104, 4;
	add.s64 	%rd31, %rd19, %rd82;
	add.s64 	%rd32, %rd20, %rd82;
	add.s64 	%rd33, %rd21, %rd82;
	ld.global.u8 	%rs9, [%rd80];
	setp.ne.s16 	%p13, %rs9, 0;
	@%p13 bra 	$L__BB0_19;
	ld.global.u8 	%rs10, [%rd30+-3];
	setp.ne.s16 	%p14, %rs10, 0;
	@%p14 bra 	$L__BB0_19;
	mul.wide.s32 	%rd83, %r105, 4;
	add.s64 	%rd34, %rd4, %rd83;
	ld.global.u32 	%r46, [%rd34];
	setp.lt.s32 	%p15, %r46, 1;
	@%p15 bra 	$L__BB0_19;
	atom.relaxed.global.cas.b32 	%r47, [%rd33+-8], 0, 1;
	setp.eq.s32 	%p16, %r47, 1;
	@%p16 bra 	$L__BB0_19;
	ld.global.u8 	%rs11, [%rd28+-1];
	setp.ne.s16 	%p17, %rs11, 0;
	@%p17 bra 	$L__BB0_19;
	mov.b16 	%rs12, 1;
	st.global.u8 	[%rd28+-1], %rs12;
	mov.b32 	%r48, 0;
	st.global.u32 	[%rd33+-8], %r48;
	st.global.u32 	[%rd31+-8], %r3;
	ld.global.u32 	%r49, [%rd8];
	ld.global.u32 	%r50, [%rd34];
	min.s32 	%r51, %r49, %r50;
	st.global.u32 	[%rd32+-8], %r51;
$L__BB0_19:
	add.s64 	%rd35, %rd16, %rd29;
	ld.global.u8 	%rs13, [%rd28];
	setp.ne.s16 	%p18, %rs13, 0;
	@%p18 bra 	$L__BB0_25;
	ld.global.u8 	%rs14, [%rd30+-2];
	setp.ne.s16 	%p19, %rs14, 0;
	@%p19 bra 	$L__BB0_25;
	ld.global.u32 	%r52, [%rd35+-4];
	setp.lt.s32 	%p20, %r52, 1;
	@%p20 bra 	$L__BB0_25;
	atom.relaxed.global.cas.b32 	%r53, [%rd33+-4], 0, 1;
	setp.eq.s32 	%p21, %r53, 1;
	@%p21 bra 	$L__BB0_25;
	ld.global.u8 	%rs15, [%rd28];
	setp.ne.s16 	%p22, %rs15, 0;
	@%p22 bra 	$L__BB0_25;
	mov.b16 	%rs16, 1;
	st.global.u8 	[%rd28], %rs16;
	mov.b32 	%r54, 0;
	st.global.u32 	[%rd33+-4], %r54;
	st.global.u32 	[%rd31+-4], %r3;
	ld.global.u32 	%r55, [%rd8];
	ld.global.u32 	%r56, [%rd35+-4];
	min.s32 	%r57, %r55, %r56;
	st.global.u32 	[%rd32+-4], %r57;
$L__BB0_25:
	ld.global.u8 	%rs17, [%rd28+1];
	setp.ne.s16 	%p23, %rs17, 0;
	@%p23 bra 	$L__BB0_31;
	ld.global.u8 	%rs18, [%rd30+-1];
	setp.ne.s16 	%p24, %rs18, 0;
	@%p24 bra 	$L__BB0_31;
	ld.global.u32 	%r58, [%rd35];
	setp.lt.s32 	%p25, %r58, 1;
	@%p25 bra 	$L__BB0_31;
	atom.relaxed.global.cas.b32 	%r59, [%rd33], 0, 1;
	setp.eq.s32 	%p26, %r59, 1;
	@%p26 bra 	$L__BB0_31;
	ld.global.u8 	%rs19, [%rd28+1];
	setp.ne.s16 	%p27, %rs19, 0;
	@%p27 bra 	$L__BB0_31;
	mov.b16 	%rs20, 1;
	st.global.u8 	[%rd28+1], %rs20;
	mov.b32 	%r60, 0;
	st.global.u32 	[%rd33], %r60;
	st.global.u32 	[%rd31], %r3;
	ld.global.u32 	%r61, [%rd8];
	ld.global.u32 	%r62, [%rd35];
	min.s32 	%r63, %r61, %r62;
	st.global.u32 	[%rd32], %r63;
$L__BB0_31:
	ld.global.u8 	%rs21, [%rd28+2];
	setp.ne.s16 	%p28, %rs21, 0;
	@%p28 bra 	$L__BB0_37;
	ld.global.u8 	%rs22, [%rd30];
	setp.ne.s16 	%p29, %rs22, 0;
	@%p29 bra 	$L__BB0_37;
	ld.global.u32 	%r64, [%rd35+4];
	setp.lt.s32 	%p30, %r64, 1;
	@%p30 bra 	$L__BB0_37;
	atom.relaxed.global.cas.b32 	%r65, [%rd33+4], 0, 1;
	setp.eq.s32 	%p31, %r65, 1;
	@%p31 bra 	$L__BB0_37;
	ld.global.u8 	%rs23, [%rd28+2];
	setp.ne.s16 	%p32, %rs23, 0;
	@%p32 bra 	$L__BB0_37;
	mov.b16 	%rs24, 1;
	st.global.u8 	[%rd28+2], %rs24;
	mov.b32 	%r66, 0;
	st.global.u32 	[%rd33+4], %r66;
	st.global.u32 	[%rd31+4], %r3;
	ld.global.u32 	%r67, [%rd8];
	ld.global.u32 	%r68, [%rd35+4];
	min.s32 	%r69, %r67, %r68;
	st.global.u32 	[%rd32+4], %r69;
$L__BB0_37:
	add.s32 	%r104, %r104, 4;
	add.s32 	%r105, %r105, 4;
	setp.lt.s32 	%p33, %r104, %r34;
	@%p33 bra 	$L__BB0_13;
$L__BB0_38:
	setp.lt.s32 	%p34, %r3, 1;
	@%p34 bra 	$L__BB0_75;
	and.b32  	%r16, %r3, 3;
	setp.lt.u32 	%p35, %r3, 4;
	mov.b32 	%r109, 0;
	@%p35 bra 	$L__BB0_66;
	and.b32  	%r109, %r3, 2147483644;
	neg.s32 	%r108, %r109;
	add.s64 	%rd95, %rd6, 1;
	mul.wide.s32 	%rd84, %r4, 4;
	add.s64 	%rd85, %rd84, %rd4;
	add.s64 	%rd94, %rd85, 8;
	add.s64 	%rd93, %rd5, 3;
	add.s64 	%rd92, %rd2, 8;
	add.s64 	%rd91, %rd1, 8;
	add.s64 	%rd90, %rd3, 8;
	mov.u32 	%r107, %r4;
$L__BB0_41:
	ld.global.u8 	%rs25, [%rd95+-1];
	setp.ne.s16 	%p36, %rs25, 0;
	@%p36 bra 	$L__BB0_47;
	ld.global.u8 	%rs26, [%rd93+-3];
	setp.ne.s16 	%p37, %rs26, 0;
	@%p37 bra 	$L__BB0_47;
	mul.wide.s32 	%rd86, %r107, 4;
	add.s64 	%rd42, %rd4, %rd86;
	ld.global.u32 	%r71, [%rd42];
	setp.lt.s32 	%p38, %r71, 1;
	@%p38 bra 	$L__BB0_47;
	atom.relaxed.global.cas.b32 	%r72, [%rd90+-8], 0, 1;
	setp.eq.s32 	%p39, %r72, 1;
	@%p39 bra 	$L__BB0_47;
	ld.global.u8 	%rs27, [%rd95+-1];
	setp.ne.s16 	%p40, %rs27, 0;
	@%p40 bra 	$L__BB0_47;
	mov.b16 	%rs28, 1;
	st.global.u8 	[%rd95+-1], %rs28;
	mov.b32 	%r73, 0;
	st.global.u32 	[%rd90+-8], %r73;
	st.global.u32 	[%rd92+-8], %r3;
	ld.global.u32 	%r74, [%rd8];
	ld.global.u32 	%r75, [%rd42];
	min.s32 	%r76, %r74, %r75;
	st.global.u32 	[%rd91+-8], %r76;
$L__BB0_47:
	ld.global.u8 	%rs29, [%rd95];
	setp.ne.s16 	%p41, %rs29, 0;
	@%p41 bra 	$L__BB0_53;
	ld.global.u8 	%rs30, [%rd93+-2];
	setp.ne.s16 	%p42, %rs30, 0;
	@%p42 bra 	$L__BB0_53;
	ld.global.u32 	%r77, [%rd94+-4];
	setp.lt.s32 	%p43, %r77, 1;
	@%p43 bra 	$L__BB0_53;
	atom.relaxed.global.cas.b32 	%r78, [%rd90+-4], 0, 1;
	setp.eq.s32 	%p44, %r78, 1;
	@%p44 bra 	$L__BB0_53;
	ld.global.u8 	%rs31, [%rd95];
	setp.ne.s16 	%p45, %rs31, 0;
	@%p45 bra 	$L__BB0_53;
	mov.b16 	%rs32, 1;
	st.global.u8 	[%rd95], %rs32;
	mov.b32 	%r79, 0;
	st.global.u32 	[%rd90+-4], %r79;
	st.global.u32 	[%rd92+-4], %r3;
	ld.global.u32 	%r80, [%rd8];
	ld.global.u32 	%r81, [%rd94+-4];
	min.s32 	%r82, %r80, %r81;
	st.global.u32 	[%rd91+-4], %r82;
$L__BB0_53:
	ld.global.u8 	%rs33, [%rd95+1];
	setp.ne.s16 	%p46, %rs33, 0;
	@%p46 bra 	$L__BB0_59;
	ld.global.u8 	%rs34, [%rd93+-1];
	setp.ne.s16 	%p47, %rs34, 0;
	@%p47 bra 	$L__BB0_59;
	ld.global.u32 	%r83, [%rd94];
	setp.lt.s32 	%p48, %r83, 1;
	@%p48 bra 	$L__BB0_59;
	atom.relaxed.global.cas.b32 	%r84, [%rd90], 0, 1;
	setp.eq.s32 	%p49, %r84, 1;
	@%p49 bra 	$L__BB0_59;
	ld.global.u8 	%rs35, [%rd95+1];
	setp.ne.s16 	%p50, %rs35, 0;
	@%p50 bra 	$L__BB0_59;
	mov.b16 	%rs36, 1;
	st.global.u8 	[%rd95+1], %rs36;
	mov.b32 	%r85, 0;
	st.global.u32 	[%rd90], %r85;
	st.global.u32 	[%rd92], %r3;
	ld.global.u32 	%r86, [%rd8];
	ld.global.u32 	%r87, [%rd94];
	min.s32 	%r88, %r86, %r87;
	st.global.u32 	[%rd91], %r88;
$L__BB0_59:
	ld.global.u8 	%rs37, [%rd95+2];
	setp.ne.s16 	%p51, %rs37, 0;
	@%p51 bra 	$L__BB0_65;
	ld.global.u8 	%rs38, [%rd93];
	setp.ne.s16 	%p52, %rs38, 0;
	@%p52 bra 	$L__BB0_65;
	ld.global.u32 	%r89, [%rd94+4];
	setp.lt.s32 	%p53, %r89, 1;
	@%p53 bra 	$L__BB0_65;
	atom.relaxed.global.cas.b32 	%r90, [%rd90+4], 0, 1;
	setp.eq.s32 	%p54, %r90, 1;
	@%p54 bra 	$L__BB0_65;
	ld.global.u8 	%rs39, [%rd95+2];
	setp.ne.s16 	%p55, %rs39, 0;
	@%p55 bra 	$L__BB0_65;
	mov.b16 	%rs40, 1;
	st.global.u8 	[%rd95+2], %rs40;
	mov.b32 	%r91, 0;
	st.global.u32 	[%rd90+4], %r91;
	st.global.u32 	[%rd92+4], %r3;
	ld.global.u32 	%r92, [%rd8];
	ld.global.u32 	%r93, [%rd94+4];
	min.s32 	%r94, %r92, %r93;
	st.global.u32 	[%rd91+4], %r94;
$L__BB0_65:
	add.s32 	%r108, %r108, 4;
	add.s32 	%r107, %r107, 4;
	add.s64 	%rd95, %rd95, 4;
	add.s64 	%rd94, %rd94, 16;
	add.s64 	%rd93, %rd93, 4;
	add.s64 	%rd92, %rd92, 16;
	add.s64 	%rd91, %rd91, 16;
	add.s64 	%rd90, %rd90, 16;
	setp.ne.s32 	%p56, %r108, 0;
	@%p56 bra 	$L__BB0_41;
$L__BB0_66:
	setp.eq.s32 	%p57, %r16, 0;
	@%p57 bra 	$L__BB0_75;
	add.s32 	%r111, %r109, %r4;
	cvt.u64.u32 	%rd87, %r109;
	mul.wide.u32 	%rd88, %r109, 4;
	add.s64 	%rd100, %rd3, %rd88;
	add.s64 	%rd99, %rd1, %rd88;
	add.s64 	%rd98, %rd2, %rd88;
	add.s64 	%rd97, %rd5, %rd87;
	add.s64 	%rd96, %rd6, %rd87;
	neg.s32 	%r110, %r16;
$L__BB0_68:
	.pragma "nounroll";
	mul.wide.s32 	%rd89, %r111, 4;
	add.s64 	%rd59, %rd4, %rd89;
	ld.global.u8 	%rs41, [%rd96];
	setp.ne.s16 	%p58, %rs41, 0;
	@%p58 bra 	$L__BB0_74;
	ld.global.u8 	%rs42, [%rd97];
	setp.ne.s16 	%p59, %rs42, 0;
	@%p59 bra 	$L__BB0_74;
	ld.global.u32 	%r95, [%rd59];
	setp.lt.s32 	%p60, %r95, 1;
	@%p60 bra 	$L__BB0_74;
	atom.relaxed.global.cas.b32 	%r96, [%rd100], 0, 1;
	setp.eq.s32 	%p61, %r96, 1;
	@%p61 bra 	$L__BB0_74;
	ld.global.u8 	%rs43, [%rd96];
	setp.ne.s16 	%p62, %rs43, 0;
	@%p62 bra 	$L__BB0_74;
	mov.b16 	%rs44, 1;
	st.global.u8 	[%rd96], %rs44;
	mov.b32 	%r97, 0;
	st.global.u32 	[%rd100], %r97;
	st.global.u32 	[%rd98], %r3;
	ld.global.u32 	%r98, [%rd8];
	ld.global.u32 	%r99, [%rd59];
	min.s32 	%r100, %r98, %r99;
	st.global.u32 	[%rd99], %r100;
$L__BB0_74:
	add.s32 	%r111, %r111, 1;
	add.s64 	%rd100, %rd100, 4;
	add.s64 	%rd99, %rd99, 4;
	add.s64 	%rd98, %rd98, 4;
	add.s64 	%rd97, %rd97, 1;
	add.s64 	%rd96, %rd96, 1;
	add.s32 	%r110, %r110, 1;
	setp.ne.s32 	%p63, %r110, 0;
	@%p63 bra 	$L__BB0_68;
$L__BB0_75:
	ret;

}
	// .globl	_Z16cudaAugment_pathPiPbiS_i
.visible .entry _Z16cudaAugment_pathPiPbiS_i(
	.param .u64 .ptr .align 1 _Z16cudaAugment_pathPiPbiS_i_param_0,
	.param .u64 .ptr .align 1 _Z16cudaAugment_pathPiPbiS_i_param_1,
	.param .u32 _Z16cudaAugment_pathPiPbiS_i_param_2,
	.param .u64 .ptr .align 1 _Z16cudaAugment_pathPiPbiS_i_param_3,
	.param .u32 _Z16cudaAugment_pathPiPbiS_i_param_4
)
{
	.reg .pred 	%p<3>;
	.reg .b16 	%rs<2>;
	.reg .b32 	%r<15>;
	.reg .b64 	%rd<15>;

	ld.param.u64 	%rd1, [_Z16cudaAugment_pathPiPbiS_i_param_0];
	ld.param.u64 	%rd2, [_Z16cudaAugment_pathPiPbiS_i_param_1];
	ld.param.u32 	%r2, [_Z16cudaAugment_pathPiPbiS_i_param_2];
	ld.param.u64 	%rd3, [_Z16cudaAugment_pathPiPbiS_i_param_3];
	ld.param.u32 	%r3, [_Z16cudaAugment_pathPiPbiS_i_param_4];
	mov.u32 	%r4, %ctaid.x;
	mov.u32 	%r5, %ntid.x;
	mov.u32 	%r6, %tid.x;
	mad.lo.s32 	%r1, %r4, %r5, %r6;
	setp.ge.s32 	%p1, %r1, %r2;
	@%p1 bra 	$L__BB1_3;
	cvta.to.global.u64 	%rd4, %rd2;
	cvt.s64.s32 	%rd5, %r1;
	add.s64 	%rd6, %rd4, %rd5;
	ld.global.u8 	%rs1, [%rd6];
	setp.eq.s16 	%p2, %rs1, 0;
	@%p2 bra 	$L__BB1_3;
	cvta.to.global.u64 	%rd7, %rd3;
	cvta.to.global.u64 	%rd8, %rd1;
	mul.wide.s32 	%rd9, %r1, 4;
	add.s64 	%rd10, %rd8, %rd9;
	ld.global.u32 	%r7, [%rd10];
	mad.lo.s32 	%r8, %r7, %r2, %r1;
	mul.wide.s32 	%rd11, %r8, 4;
	add.s64 	%rd12, %rd7, %rd11;
	ld.global.u32 	%r9, [%rd12];
	sub.s32 	%r10, %r9, %r3;
	st.global.u32 	[%rd12], %r10;
	ld.global.u32 	%r11, [%rd10];
	mad.lo.s32 	%r12, %r2, %r1, %r11;
	mul.wide.s32 	%rd13, %r12, 4;
	add.s64 	%rd14, %rd7, %rd13;
	ld.global.u32 	%r13, [%rd14];
	add.s32 	%r14, %r13, %r3;
	st.global.u32 	[%rd14], %r14;
$L__BB1_3:
	ret;

}


// ===== COMPILED SASS (sm_100) =====

	.target	sm_100

	.elftype	@"ET_EXEC"


//--------------------- .note.nv.tkinfo           --------------------------
	.section	.note.nv.tkinfo,"",@"SHT_NOTE"
	.sectionflags	@"SHF_NOTE_NV_TKINFO"
	.tkinfo
        /*0018*/ 	.word	0x00000002
        /*0030*/ 	.string	""
        /*0030*/ 	.string	"ptxas"
        /*0030*/ 	.string	"Cuda compilation tools, release 13.0, V13.0.88"
        /*0030*/ 	.string	"Build cuda_13.0.r13.0/compiler.36424714_0"
        /*0030*/ 	.string	"-arch sm_100 -m 64 "



//--------------------- .note.nv.cuinfo           --------------------------
	.section	.note.nv.cuinfo,"",@"SHT_NOTE"
	.sectionflags	@"SHF_NOTE_NV_CUINFO"
        /*0018*/ 	.short	0x0002
        /*001a*/ 	.short	0x0064
        /*001c*/ 	.short	0x0082
	.zero		2


//--------------------- .nv.info                  --------------------------
	.section	.nv.info,"",@"SHT_CUDA_INFO"
	.align	4


	//----- nvinfo : EIATTR_REGCOUNT
	.align		4
        /*0000*/ 	.byte	0x04, 0x2f
        /*0002*/ 	.short	(.L_1 - .L_0)
	.align		4
.L_0:
        /*0004*/ 	.word	index@(_Z7cudaBFSPiS_S_PbS0_iiS_)
        /*0008*/ 	.word	0x0000002a


	//----- nvinfo : EIATTR_FRAME_SIZE
	.align		4
.L_1:
        /*000c*/ 	.byte	0x04, 0x11
        /*000e*/ 	.short	(.L_3 - .L_2)
	.align		4
.L_2:
        /*0010*/ 	.word	index@(_Z7cudaBFSPiS_S_PbS0_iiS_)
        /*0014*/ 	.word	0x00000000


	//----- nvinfo : EIATTR_REGCOUNT
	.align		4
.L_3:
        /*0018*/ 	.byte	0x04, 0x2f
        /*001a*/ 	.short	(.L_5 - .L_4)
	.align		4
.L_4:
        /*001c*/ 	.word	index@(_Z16cudaAugment_pathPiPbiS_i)
        /*0020*/ 	.word	0x0000000e


	//----- nvinfo : EIATTR_FRAME_SIZE
	.align		4
.L_5:
        /*0024*/ 	.byte	0x04, 0x11
        /*0026*/ 	.short	(.L_7 - .L_6)
	.align		4
.L_6:
        /*0028*/ 	.word	index@(_Z16cudaAugment_pathPiPbiS_i)
        /*002c*/ 	.word	0x00000000


	//----- nvinfo : EIATTR_MIN_STACK_SIZE
	.align		4
.L_7:
        /*0030*/ 	.byte	0x04, 0x12
        /*0032*/ 	.short	(.L_9 - .L_8)
	.align		4
.L_8:
        /*0034*/ 	.word	index@(_Z16cudaAugment_pathPiPbiS_i)
        /*0038*/ 	.word	0x00000000


	//----- nvinfo : EIATTR_MIN_STACK_SIZE
	.align		4
.L_9:
        /*003c*/ 	.byte	0x04, 0x12
        /*003e*/ 	.short	(.L_11 - .L_10)
	.align		4
.L_10:
        /*0040*/ 	.word	index@(_Z7cudaBFSPiS_S_PbS0_iiS_)
        /*0044*/ 	.word	0x00000000
.L_11:


//--------------------- .nv.compat                --------------------------
	.section	.nv.compat,"",@"SHT_CUDA_COMPAT_INFO"
	.align	4
        /*0000*/ 	.byte	0x02, 0x09, 0x00, 0x00, 0x02, 0x02, 0x01, 0x00, 0x02, 0x05, 0x05, 0x00, 0x03, 0x07, 0x01, 0x01
        /*0010*/ 	.byte	0x02, 0x03, 0x00, 0x00, 0x02, 0x06, 0x01, 0x00, 0x04, 0x0b, 0x08, 0x00, 0x09, 0x00, 0x00, 0x00
        /*0020*/ 	.byte	0x00, 0x00, 0x00, 0x00


//--------------------- .nv.info._Z16cudaAugment_pathPiPbiS_i --------------------------
	.section	.nv.info._Z16cudaAugment_pathPiPbiS_i,"",@"SHT_CUDA_INFO"
	.sectionflags	@""
	.align	4


	//----- nvinfo : EIATTR_CUDA_API_VERSION
	.align		4
        /*0000*/ 	.byte	0x04, 0x37
        /*0002*/ 	.short	(.L_13 - .L_12)
.L_12:
        /*0004*/ 	.word	0x00000082


	//----- nvinfo : EIATTR_KPARAM_INFO
	.align		4
.L_13:
        /*0008*/ 	.byte	0x04, 0x17
        /*000a*/ 	.short	(.L_15 - .L_14)
.L_14:
        /*000c*/ 	.word	0x00000000
        /*0010*/ 	.short	0x0004
        /*0012*/ 	.short	0x0020
        /*0014*/ 	.byte	0x00, 0xf0, 0x11, 0x00


	//----- nvinfo : EIATTR_KPARAM_INFO
	.align		4
.L_15:
        /*0018*/ 	.byte	0x04, 0x17
        /*001a*/ 	.short	(.L_17 - .L_16)
.L_16:
        /*001c*/ 	.word	0x00000000
        /*0020*/ 	.short	0x0003
        /*0022*/ 	.short	0x0018
        /*0024*/ 	.byte	0x00, 0xf5, 0x21, 0x00


	//----- nvinfo : EIATTR_KPARAM_INFO
	.align		4
.L_17:
        /*0028*/ 	.byte	0x04, 0x17
        /*002a*/ 	.short	(.L_19 - .L_18)
.L_18:
        /*002c*/ 	.word	0x00000000
        /*0030*/ 	.short	0x0002
        /*0032*/ 	.short	0x0010
        /*0034*/ 	.byte	0x00, 0xf0, 0x11, 0x00


	//----- nvinfo : EIATTR_KPARAM_INFO
	.align		4
.L_19:
        /*0038*/ 	.byte	0x04, 0x17
        /*003a*/ 	.short	(.L_21 - .L_20)
.L_20:
        /*003c*/ 	.word	0x00000000
        /*0040*/ 	.short	0x0001
        /*0042*/ 	.short	0x0008
        /*0044*/ 	.byte	0x00, 0xf5, 0x21, 0x00


	//----- nvinfo : EIATTR_KPARAM_INFO
	.align		4
.L_21:
        /*0048*/ 	.byte	0x04, 0x17
        /*004a*/ 	.short	(.L_23 - .L_22)
.L_22:
        /*004c*/ 	.word	0x00000000
        /*0050*/ 	.short	0x0000
        /*0052*/ 	.short	0x0000
        /*0054*/ 	.byte	0x00, 0xf5, 0x21, 0x00


	//----- nvinfo : EIATTR_SPARSE_MMA_MASK
	.align		4
.L_23:
        /*0058*/ 	.byte	0x03, 0x50
        /*005a*/ 	.short	0x0000


	//----- nvinfo : EIATTR_MAXREG_COUNT
	.align		4
        /*005c*/ 	.byte	0x03, 0x1b
        /*005e*/ 	.short	0x00ff


	//----- nvinfo : EIATTR_MERCURY_ISA_VERSION
	.align		4
        /*0060*/ 	.byte	0x03, 0x5f
        /*0062*/ 	.short	0x0101


	//----- nvinfo : EIATTR_VRC_CTA_INIT_COUNT
	.align		4
        /*0064*/ 	.byte	0x02, 0x4a
	.zero		1
	.zero		1


	//----- nvinfo : EIATTR_EXIT_INSTR_OFFSETS
	.align		4
        /*0068*/ 	.byte	0x04, 0x1c
        /*006a*/ 	.short	(.L_25 - .L_24)


	//   ....[0]....
.L_24:
        /*006c*/ 	.word	0x00000070


	//   ....[1]....
        /*0070*/ 	.word	0x000000e0


	//   ....[2]....
        /*0074*/ 	.word	0x000001f0


	//----- nvinfo : EIATTR_CBANK_PARAM_SIZE
	.align		4
.L_25:
        /*0078*/ 	.byte	0x03, 0x19
        /*007a*/ 	.short	0x0024


	//----- nvinfo : EIATTR_PARAM_CBANK
	.align		4
        /*007c*/ 	.byte	0x04, 0x0a
        /*007e*/ 	.short	(.L_27 - .L_26)
	.align		4
.L_26:
        /*0080*/ 	.word	index@(.nv.constant0._Z16cudaAugment_pathPiPbiS_i)
        /*0084*/ 	.short	0x0380
        /*0086*/ 	.short	0x0024


	//----- nvinfo : EIATTR_SW_WAR
	.align		4
.L_27:
        /*0088*/ 	.byte	0x04, 0x36
        /*008a*/ 	.short	(.L_29 - .L_28)
.L_28:
        /*008c*/ 	.word	0x00000008
.L_29:


//--------------------- .nv.info._Z7cudaBFSPiS_S_PbS0_iiS_ --------------------------
	.section	.nv.info._Z7cudaBFSPiS_S_PbS0_iiS_,"",@"SHT_CUDA_INFO"
	.sectionflags	@""
	.align	4


	//----- nvinfo : EIATTR_CUDA_API_VERSION
	.align		4
        /*0000*/ 	.byte	0x04, 0x37
        /*0002*/ 	.short	(.L_31 - .L_30)
.L_30:
        /*0004*/ 	.word	0x00000082


	//----- nvinfo : EIATTR_KPARAM_INFO
	.align		4
.L_31:
        /*0008*/ 	.byte	0x04, 0x17
        /*000a*/ 	.short	(.L_33 - .L_32)
.L_32:
        /*000c*/ 	.word	0x00000000
        /*0010*/ 	.short	0x0007
        /*0012*/ 	.short	0x0030
        /*0014*/ 	.byte	0x00, 0xf5, 0x21, 0x00


	//----- nvinfo : EIATTR_KPARAM_INFO
	.align		4
.L_33:
        /*0018*/ 	.byte	0x04, 0x17
        /*001a*/ 	.short	(.L_35 - .L_34)
.L_34:
        /*001c*/ 	.word	0x00000000
        /*0020*/ 	.short	0x0006
        /*0022*/ 	.short	0x002c
        /*0024*/ 	.byte	0x00, 0xf0, 0x11, 0x00


	//----- nvinfo : EIATTR_KPARAM_INFO
	.align		4
.L_35:
        /*0028*/ 	.byte	0x04, 0x17
        /*002a*/ 	.short	(.L_37 - .L_36)
.L_36:
        /*002c*/ 	.word	0x00000000
        /*0030*/ 	.short	0x0005
        /*0032*/ 	.short	0x0028
        /*0034*/ 	.byte	0x00, 0xf0, 0x11, 0x00


	//----- nvinfo : EIATTR_KPARAM_INFO
	.align		4
.L_37:
        /*0038*/ 	.byte	0x04, 0x17
        /*003a*/ 	.short	(.L_39 - .L_38)
.L_38:
        /*003c*/ 	.word	0x00000000
        /*0040*/ 	.short	0x0004
        /*0042*/ 	.short	0x0020
        /*0044*/ 	.byte	0x00, 0xf5, 0x21, 0x00


	//----- nvinfo : EIATTR_KPARAM_INFO
	.align		4
.L_39:
        /*0048*/ 	.byte	0x04, 0x17
        /*004a*/ 	.short	(.L_41 - .L_40)
.L_40:
        /*004c*/ 	.word	0x00000000
        /*0050*/ 	.short	0x0003
        /*0052*/ 	.short	0x0018
        /*0054*/ 	.byte	0x00, 0xf5, 0x21, 0x00


	//----- nvinfo : EIATTR_KPARAM_INFO
	.align		4
.L_41:
        /*0058*/ 	.byte	0x04, 0x17
        /*005a*/ 	.short	(.L_43 - .L_42)
.L_42:
        /*005c*/ 	.word	0x00000000
        /*0060*/ 	.short	0x0002
        /*0062*/ 	.short	0x0010
        /*0064*/ 	.byte	0x00, 0xf5, 0x21, 0x00


	//----- nvinfo : EIATTR_KPARAM_INFO
	.align		4
.L_43:
        /*0068*/ 	.byte	0x04, 0x17
        /*006a*/ 	.short	(.L_45 - .L_44)
.L_44:
        /*006c*/ 	.word	0x00000000
        /*0070*/ 	.short	0x0001
        /*0072*/ 	.short	0x0008
        /*0074*/ 	.byte	0x00, 0xf5, 0x21, 0x00


	//----- nvinfo : EIATTR_KPARAM_INFO
	.align		4
.L_45:
        /*0078*/ 	.byte	0x04, 0x17
        /*007a*/ 	.short	(.L_47 - .L_46)
.L_46:
        /*007c*/ 	.word	0x00000000
        /*0080*/ 	.short	0x0000
        /*0082*/ 	.short	0x0000
        /*0084*/ 	.byte	0x00, 0xf5, 0x21, 0x00


	//----- nvinfo : EIATTR_SPARSE_MMA_MASK
	.align		4
.L_47:
        /*0088*/ 	.byte	0x03, 0x50
        /*008a*/ 	.short	0x0000


	//----- nvinfo : EIATTR_MAXREG_COUNT
	.align		4
        /*008c*/ 	.byte	0x03, 0x1b
        /*008e*/ 	.short	0x00ff


	//----- nvinfo : EIATTR_MERCURY_ISA_VERSION
	.align		4
        /*0090*/ 	.byte	0x03, 0x5f
        /*0092*/ 	.short	0x0101


	//----- nvinfo : EIATTR_VRC_CTA_INIT_COUNT
	.align		4
        /*0094*/ 	.byte	0x02, 0x4a
	.zero		1
	.zero		1


	//----- nvinfo : EIATTR_EXIT_INSTR_OFFSETS
	.align		4
        /*0098*/ 	.byte	0x04, 0x1c
        /*009a*/ 	.short	(.L_49 - .L_48)


	//   ....[0]....
.L_48:
        /*009c*/ 	.word	0x00000100


	//   ....[1]....
        /*00a0*/ 	.word	0x00000160


	//   ....[2]....
        /*00a4*/ 	.word	0x00000fd0


	//   ....[3]....
        /*00a8*/ 	.word	0x000019d0


	//   ....[4]....
        /*00ac*/ 	.word	0x00001e50


	//----- nvinfo : EIATTR_CRS_STACK_SIZE
	.align		4
.L_49:
        /*00b0*/ 	.byte	0x04, 0x1e
        /*00b2*/ 	.short	(.L_51 - .L_50)
.L_50:
        /*00b4*/ 	.word	0x00000000


	//----- nvinfo : EIATTR_CBANK_PARAM_SIZE
	.align		4
.L_51:
        /*00b8*/ 	.byte	0x03, 0x19
        /*00ba*/ 	.short	0x0038


	//----- nvinfo : EIATTR_PARAM_CBANK
	.align		4
        /*00bc*/ 	.byte	0x04, 0x0a
        /*00be*/ 	.short	(.L_53 - .L_52)
	.align		4
.L_52:
        /*00c0*/ 	.word	index@(.nv.constant0._Z7cudaBFSPiS_S_PbS0_iiS_)
        /*00c4*/ 	.short	0x0380
        /*00c6*/ 	.short	0x0038


	//----- nvinfo : EIATTR_SW_WAR
	.align		4
.L_53:
        /*00c8*/ 	.byte	0x04, 0x36
        /*00ca*/ 	.short	(.L_55 - .L_54)
.L_54:
        /*00cc*/ 	.word	0x00000008
.L_55:


//--------------------- .nv.callgraph             --------------------------
	.section	.nv.callgraph,"",@"SHT_CUDA_CALLGRAPH"
	.align	4
	.sectionentsize	8
	.align		4
        /*0000*/ 	.word	0x00000000
	.align		4
        /*0004*/ 	.word	0xffffffff
	.align		4
        /*0008*/ 	.word	0x00000000
	.align		4
        /*000c*/ 	.word	0xfffffffe
	.align		4
        /*0010*/ 	.word	0x00000000
	.align		4
        /*0014*/ 	.word	0xfffffffd
	.align		4
        /*0018*/ 	.word	0x00000000
	.align		4
        /*001c*/ 	.word	0xfffffffc


//--------------------- .text._Z16cudaAugment_pathPiPbiS_i --------------------------
	.section	.text._Z16cudaAugment_pathPiPbiS_i,"ax",@progbits
	.align	128
        .global         _Z16cudaAugment_pathPiPbiS_i
        .type           _Z16cudaAugment_pathPiPbiS_i,@function
        .size           _Z16cudaAugment_pathPiPbiS_i,(.L_x_32 - _Z16cudaAugment_pathPiPbiS_i)
        .other          _Z16cudaAugment_pathPiPbiS_i,@"STO_CUDA_ENTRY STV_DEFAULT"
_Z16cudaAugment_pathPiPbiS_i:
.text._Z16cudaAugment_pathPiPbiS_i:
[----:B------:R-:W-:Y:S01]  /*0000*/  LDC R1, c[0x0][0x37c] ;  /* 0x0000df00ff017b82 */ /* 0x000fe20000000800 */
[----:B------:R-:W0:Y:S07]  /*0010*/  S2R R0, SR_TID.X ;  /* 0x0000000000007919 */ /* 0x000e2e0000002100 */
[----:B------:R-:W0:Y:S01]  /*0020*/  S2UR UR4, SR_CTAID.X ;  /* 0x00000000000479c3 */ /* 0x000e220000002500 */
[----:B------:R-:W1:Y:S07]  /*0030*/  LDCU UR6, c[0x0][0x390] ;  /* 0x00007200ff0677ac */ /* 0x000e6e0008000800 */
[----:B------:R-:W0:Y:S02]  /*0040*/  LDC R9, c[0x0][0x360] ;  /* 0x0000d800ff097b82 */ /* 0x000e240000000800 */
[----:B0-----:R-:W-:-:S05]  /*0050*/  IMAD R9, R9, UR4, R0 ;  /* 0x0000000409097c24 */ /* 0x001fca000f8e0200 */
[----:B-1----:R-:W-:-:S13]  /*0060*/  ISETP.GE.AND P0, PT, R9, UR6, PT ;  /* 0x0000000609007c0c */ /* 0x002fda000bf06270 */
[----:B------:R-:W-:Y:S05]  /*0070*/  @P0 EXIT ;  /* 0x000000000000094d */ /* 0x000fea0003800000 */
[----:B------:R-:W0:Y:S01]  /*0080*/  LDCU.64 UR8, c[0x0][0x388] ;  /* 0x00007100ff0877ac */ /* 0x000e220008000a00 */
[----:B------:R-:W1:Y:S01]  /*0090*/  LDCU.64 UR4, c[0x0][0x358] ;  /* 0x00006b00ff0477ac */ /* 0x000e620008000a00 */
[----:B0-----:R-:W-:-:S04]  /*00a0*/  IADD3 R2, P0, PT, R9, UR8, RZ ;  /* 0x0000000809027c10 */ /* 0x001fc8000ff1e0ff */
[----:B------:R-:W-:-:S05]  /*00b0*/  LEA.HI.X.SX32 R3, R9, UR9, 0x1, P0 ;  /* 0x0000000909037c11 */ /* 0x000fca00080f0eff */
[----:B-1----:R-:W2:Y:S02]  /*00c0*/  LDG.E.U8 R2, desc[UR4][R2.64] ;  /* 0x0000000402027981 */ /* 0x002ea4000c1e1100 */
[----:B--2---:R-:W-:-:S13]  /*00d0*/  ISETP.NE.AND P0, PT, R2, RZ, PT ;  /* 0x000000ff0200720c */ /* 0x004fda0003f05270 */
[----:B------:R-:W-:Y:S05]  /*00e0*/  @!P0 EXIT ;  /* 0x000000000000894d */ /* 0x000fea0003800000 */
[----:B------:R-:W0:Y:S01]  /*00f0*/  LDC.64 R2, c[0x0][0x380] ;  /* 0x0000e000ff027b82 */ /* 0x000e220000000a00 */
[----:B------:R-:W1:Y:S07]  /*0100*/  LDCU UR7, c[0x0][0x3a0] ;  /* 0x00007400ff0777ac */ /* 0x000e6e0008000800 */
[----:B------:R-:W2:Y:S01]  /*0110*/  LDC.64 R6, c[0x0][0x398] ;  /* 0x0000e600ff067b82 */ /* 0x000ea20000000a00 */
[----:B0-----:R-:W-:-:S05]  /*0120*/  IMAD.WIDE R2, R9, 0x4, R2 ;  /* 0x0000000409027825 */ /* 0x001fca00078e0202 */
[----:B------:R-:W3:Y:S02]  /*0130*/  LDG.E R0, desc[UR4][R2.64] ;  /* 0x0000000402007981 */ /* 0x000ee4000c1e1900 */
[----:B---3--:R-:W-:-:S04]  /*0140*/  IMAD R5, R0, UR6, R9 ;  /* 0x0000000600057c24 */ /* 0x008fc8000f8e0209 */
[----:B--2---:R-:W-:-:S05]  /*0150*/  IMAD.WIDE R4, R5, 0x4, R6 ;  /* 0x0000000405047825 */ /* 0x004fca00078e0206 */
[----:B------:R-:W1:Y:S02]  /*0160*/  LDG.E R0, desc[UR4][R4.64] ;  /* 0x0000000404007981 */ /* 0x000e64000c1e1900 */
[----:B-1----:R-:W-:-:S05]  /*0170*/  IADD3 R11, PT, PT, R0, -UR7, RZ ;  /* 0x80000007000b7c10 */ /* 0x002fca000fffe0ff */
[----:B------:R-:W-:Y:S04]  /*0180*/  STG.E desc[UR4][R4.64], R11 ;  /* 0x0000000b04007986 */ /* 0x000fe8000c101904 */
[----:B------:R-:W2:Y:S02]  /*0190*/  LDG.E R0, desc[UR4][R2.64] ;  /* 0x0000000402007981 */ /* 0x000ea4000c1e1900 */
[----:B--2---:R-:W-:-:S04]  /*01a0*/  IMAD R9, R9, UR6, R0 ;  /* 0x0000000609097c24 */ /* 0x004fc8000f8e0200 */
[----:B------:R-:W-:-:S05]  /*01b0*/  IMAD.WIDE R6, R9, 0x4, R6 ;  /* 0x0000000409067825 */ /* 0x000fca00078e0206 */
[----:B------:R-:W2:Y:S02]  /*01c0*/  LDG.E R0, desc[UR4][R6.64] ;  /* 0x0000000406007981 */ /* 0x000ea4000c1e1900 */
[----:B--2---:R-:W-:-:S05]  /*01d0*/  IADD3 R9, PT, PT, R0, UR7, RZ ;  /* 0x0000000700097c10 */ /* 0x004fca000fffe0ff */
[----:B------:R-:W-:Y:S01]  /*01e0*/  STG.E desc[UR4][R6.64], R9 ;  /* 0x0000000906007986 */ /* 0x000fe2000c101904 */
[----:B------:R-:W-:Y:S05]  /*01f0*/  EXIT ;  /* 0x000000000000794d */ /* 0x000fea0003800000 */
.L_x_0:
[----:B------:R-:W-:-:S00]  /*0200*/  BRA `(.L_x_0) ;  /* 0xfffffffc00fc7947 */ /* 0x000fc0000383ffff */
[----:B------:R-:W-:-:S00]  /*0210*/  NOP ;  /* 0x0000000000007918 */ /* 0x000fc00000000000 */
        /* <DEDUP_REMOVED lines=14> */
.L_x_32:


//--------------------- .text._Z7cudaBFSPiS_S_PbS0_iiS_ --------------------------
	.section	.text._Z7cudaBFSPiS_S_PbS0_iiS_,"ax",@progbits
	.align	128
        .global         _Z7cudaBFSPiS_S_PbS0_iiS_
        .type           _Z7cudaBFSPiS_S_PbS0_iiS_,@function
        .size           _Z7cudaBFSPiS_S_PbS0_iiS_,(.L_x_33 - _Z7cudaBFSPiS_S_PbS0_iiS_)
        .other          _Z7cudaBFSPiS_S_PbS0_iiS_,@"STO_CUDA_ENTRY STV_DEFAULT"
_Z7cudaBFSPiS_S_PbS0_iiS_:
.text._Z7cudaBFSPiS_S_PbS0_iiS_:
[----:B------:R-:W-:Y:S08]  /*0000*/  LDC R1, c[0x0][0x37c] ;  /* 0x0000df00ff017b82 */ /* 0x000ff00000000800 */
[----:B------:R-:W0:Y:S01]  /*0010*/  LDC.64 R10, c[0x0][0x3a8] ;  /* 0x0000ea00ff0a7b82 */ /* 0x000e220000000a00 */
[----:B------:R-:W1:Y:S01]  /*0020*/  LDCU.64 UR4, c[0x0][0x398] ;  /* 0x00007300ff0477ac */ /* 0x000e620008000a00 */
[----:B------:R-:W2:Y:S01]  /*0030*/  LDCU.64 UR12, c[0x0][0x358] ;  /* 0x00006b00ff0c77ac */ /* 0x000ea20008000a00 */
[----:B-1----:R-:W-:-:S02]  /*0040*/  IMAD.U32 R0, RZ, RZ, UR4 ;  /* 0x00000004ff007e24 */ /* 0x002fc4000f8e00ff */
[----:B------:R-:W-:-:S03]  /*0050*/  IMAD.U32 R2, RZ, RZ, UR5 ;  /* 0x00000005ff027e24 */ /* 0x000fc6000f8e00ff */
[----:B0-----:R-:W-:-:S04]  /*0060*/  IADD3 R4, P0, PT, R11, R0, RZ ;  /* 0x000000000b047210 */ /* 0x001fc80007f1e0ff */
[----:B------:R-:W-:-:S05]  /*0070*/  LEA.HI.X.SX32 R5, R11, R2, 0x1, P0 ;  /* 0x000000020b057211 */ /* 0x000fca00000f0eff */
[----:B--2---:R-:W2:Y:S01]  /*0080*/  LDG.E.U8 R4, desc[UR12][R4.64] ;  /* 0x0000000c04047981 */ /* 0x004ea2000c1e1100 */
[----:B------:R-:W0:Y:S01]  /*0090*/  S2UR UR4, SR_CTAID.X ;  /* 0x00000000000479c3 */ /* 0x000e220000002500 */
[----:B------:R-:W0:Y:S01]  /*00a0*/  LDCU UR5, c[0x0][0x360] ;  /* 0x00006c00ff0577ac */ /* 0x000e220008000800 */
[----:B------:R-:W1:Y:S01]  /*00b0*/  S2R R12, SR_TID.X ;  /* 0x00000000000c7919 */ /* 0x000e620000002100 */
[----:B0-----:R-:W-:-:S06]  /*00c0*/  UIMAD UR4, UR4, UR5, URZ ;  /* 0x00000005040472a4 */ /* 0x001fcc000f8e02ff */
[----:B-1----:R-:W-:Y:S01]  /*00d0*/  VIADD R3, R12, UR4 ;  /* 0x000000040c037c36 */ /* 0x002fe20008000000 */
[----:B--2---:R-:W-:-:S04]  /*00e0*/  ISETP.NE.AND P0, PT, R4, RZ, PT ;  /* 0x000000ff0400720c */ /* 0x004fc80003f05270 */
[----:B------:R-:W-:-:S13]  /*00f0*/  ISETP.GE.OR P0, PT, R3, R10, P0 ;  /* 0x0000000a0300720c */ /* 0x000fda0000706670 */
[----:B------:R-:W-:Y:S05]  /*0100*/  @P0 EXIT ;  /* 0x000000000000094d */ /* 0x000fea0003800000 */
[----:B------:R-:W-:Y:S02]  /*0110*/  SHF.R.S32.HI R4, RZ, 0x1f, R3 ;  /* 0x0000001fff047819 */ /* 0x000fe40000011403 */
[----:B------:R-:W-:-:S05]  /*0120*/  IADD3 R6, P0, PT, R3, R0, RZ ;  /* 0x0000000003067210 */ /* 0x000fca0007f1e0ff */
[----:B------:R-:W-:-:S05]  /*0130*/  IMAD.X R7, R4, 0x1, R2, P0 ;  /* 0x0000000104077824 */ /* 0x000fca00000e0602 */
[----:B------:R-:W2:Y:S02]  /*0140*/  LDG.E.U8 R5, desc[UR12][R6.64] ;  /* 0x0000000c06057981 */ /* 0x000ea4000c1e1100 */
[----:B--2---:R-:W-:-:S13]  /*0150*/  ISETP.NE.AND P0, PT, R5, RZ, PT ;  /* 0x000000ff0500720c */ /* 0x004fda0003f05270 */
[----:B------:R-:W-:Y:S05]  /*0160*/  @!P0 EXIT ;  /* 0x000000000000894d */ /* 0x000fea0003800000 */
[----:B------:R-:W0:Y:S01]  /*0170*/  LDCU.64 UR6, c[0x0][0x3a0] ;  /* 0x00007400ff0677ac */ /* 0x000e220008000a00 */
[----:B------:R-:W-:Y:S01]  /*0180*/  HFMA2 R11, -RZ, RZ, 0, 5.9604644775390625e-08 ;  /* 0x00000001ff0b7431 */ /* 0x000fe200000001ff */
[----:B------:R-:W1:Y:S01]  /*0190*/  LDC.64 R30, c[0x0][0x390] ;  /* 0x0000e400ff1e7b82 */ /* 0x000e620000000a00 */
[----:B------:R2:W-:Y:S01]  /*01a0*/  STG.E.U8 desc[UR12][R6.64], RZ ;  /* 0x000000ff06007986 */ /* 0x0005e2000c10110c */
[----:B------:R-:W3:Y:S01]  /*01b0*/  LDCU.64 UR8, c[0x0][0x398] ;  /* 0x00007300ff0877ac */ /* 0x000ee20008000a00 */
[----:B------:R-:W-:Y:S01]  /*01c0*/  BSSY.RECONVERGENT B0, `(.L_x_1) ;  /* 0x0000041000007945 */ /* 0x000fe20003800200 */
[----:B------:R-:W-:Y:S02]  /*01d0*/  IMAD.MOV.U32 R5, RZ, RZ, R3 ;  /* 0x000000ffff057224 */ /* 0x000fe400078e0003 */
[----:B0-----:R-:W-:Y:S02]  /*01e0*/  IMAD.U32 R22, RZ, RZ, UR6 ;  /* 0x00000006ff167e24 */ /* 0x001fe4000f8e00ff */
[----:B------:R-:W-:Y:S01]  /*01f0*/  IMAD.U32 R13, RZ, RZ, UR7 ;  /* 0x00000007ff0d7e24 */ /* 0x000fe2000f8e00ff */
[----:B------:R-:W0:Y:S02]  /*0200*/  LDCU.64 UR6, c[0x0][0x3a0] ;  /* 0x00007400ff0677ac */ /* 0x000e240008000a00 */
[C---:B------:R-:W-:Y:S01]  /*0210*/  IADD3 R8, P0, PT, R3.reuse, R22, RZ ;  /* 0x0000001603087210 */ /* 0x040fe20007f1e0ff */
[----:B-1----:R-:W-:-:S04]  /*0220*/  IMAD.WIDE R30, R3, 0x4, R30 ;  /* 0x00000004031e7825 */ /* 0x002fc800078e021e */
[----:B------:R-:W-:Y:S02]  /*0230*/  IMAD.X R9, R4, 0x1, R13, P0 ;  /* 0x0000000104097824 */ /* 0x000fe400000e060d */
[----:B------:R-:W-:-:S03]  /*0240*/  IMAD.IADD R4, R10, 0x1, -R3 ;  /* 0x000000010a047824 */ /* 0x000fc600078e0a03 */
[----:B------:R2:W-:Y:S02]  /*0250*/  STG.E.U8 desc[UR12][R8.64], R11 ;  /* 0x0000000b08007986 */ /* 0x0005e4000c10110c */
[----:B------:R-:W-:Y:S01]  /*0260*/  LOP3.LUT P0, R16, R4, 0x3, RZ, 0xc0, !PT ;  /* 0x0000000304107812 */ /* 0x000fe2000780c0ff */
[----:B------:R-:W-:-:S12]  /*0270*/  IMAD R4, R3, R10, RZ ;  /* 0x0000000a03047224 */ /* 0x000fd800078e02ff */
[----:B0-23--:R-:W-:Y:S05]  /*0280*/  @!P0 BRA `(.L_x_2) ;  /* 0x0000000000d08947 */ /* 0x00dfea0003800000 */
[----:B------:R-:W0:Y:S01]  /*0290*/  LDC.64 R6, c[0x0][0x390] ;  /* 0x0000e400ff067b82 */ /* 0x000e220000000a00 */
[----:B------:R-:W-:Y:S02]  /*02a0*/  IMAD.MOV R28, RZ, RZ, -R16 ;  /* 0x000000ffff1c7224 */ /* 0x000fe400078e0a10 */
[----:B------:R-:W-:Y:S02]  /*02b0*/  IMAD.IADD R23, R3, 0x1, R4 ;  /* 0x0000000103177824 */ /* 0x000fe400078e0204 */
[----:B------:R-:W-:-:S03]  /*02c0*/  IMAD.MOV.U32 R5, RZ, RZ, R3 ;  /* 0x000000ffff057224 */ /* 0x000fc600078e0003 */
[----:B------:R-:W1:Y:S08]  /*02d0*/  LDC.64 R8, c[0x0][0x3b0] ;  /* 0x0000ec00ff087b82 */ /* 0x000e700000000a00 */
[----:B------:R-:W2:Y:S08]  /*02e0*/  LDC.64 R10, c[0x0][0x380] ;  /* 0x0000e000ff0a7b82 */ /* 0x000eb00000000a00 */
[----:B------:R-:W3:Y:S02]  /*02f0*/  LDC.64 R14, c[0x0][0x388] ;  /* 0x0000e200ff0e7b82 */ /* 0x000ee40000000a00 */
.L_x_5:
[----:B------:R-:W-:Y:S01]  /*0300*/  MOV R0, UR8 ;  /* 0x0000000800007c02 */ /* 0x000fe20008000f00 */
[----:B------:R-:W-:Y:S01]  /*0310*/  IMAD.U32 R2, RZ, RZ, UR9 ;  /* 0x00000009ff027e24 */ /* 0x000fe2000f8e00ff */
[----:B------:R-:W-:Y:S02]  /*0320*/  SHF.R.S32.HI R19, RZ, 0x1f, R5 ;  /* 0x0000001fff137819 */ /* 0x000fe40000011405 */
[----:B------:R-:W-:-:S05]  /*0330*/  IADD3 R16, P0, PT, R5, R0, RZ ;  /* 0x0000000005107210 */ /* 0x000fca0007f1e0ff */
[----:B------:R-:W-:-:S05]  /*0340*/  IMAD.X R17, R19, 0x1, R2, P0 ;  /* 0x0000000113117824 */ /* 0x000fca00000e0602 */
[----:B----4-:R-:W4:Y:S01]  /*0350*/  LDG.E.U8 R13, desc[UR12][R16.64] ;  /* 0x0000000c100d7981 */ /* 0x010f22000c1e1100 */
[----:B------:R-:W-:Y:S01]  /*0360*/  IMAD.U32 R22, RZ, RZ, UR6 ;  /* 0x00000006ff167e24 */ /* 0x000fe2000f8e00ff */
[----:B------:R-:W-:Y:S01]  /*0370*/  BSSY.RECONVERGENT B1, `(.L_x_3) ;  /* 0x0000022000017945 */ /* 0x000fe20003800200 */
[----:B------:R-:W-:-:S03]  /*0380*/  VIADD R28, R28, 0x1 ;  /* 0x000000011c1c7836 */ /* 0x000fc60000000000 */
[----:B------:R-:W-:Y:S02]  /*0390*/  IADD3 R18, P2, PT, R5, R22, RZ ;  /* 0x0000001605127210 */ /* 0x000fe40007f5e0ff */
[----:B------:R-:W-:Y:S02]  /*03a0*/  ISETP.NE.AND P0, PT, R28, RZ, PT ;  /* 0x000000ff1c00720c */ /* 0x000fe40003f05270 */
[----:B----4-:R-:W-:Y:S01]  /*03b0*/  ISETP.NE.AND P1, PT, R13, RZ, PT ;  /* 0x000000ff0d00720c */ /* 0x010fe20003f25270 */
[----:B------:R-:W-:-:S04]  /*03c0*/  IMAD.U32 R13, RZ, RZ, UR7 ;  /* 0x00000007ff0d7e24 */ /* 0x000fc8000f8e00ff */
[----:B------:R-:W-:-:S08]  /*03d0*/  IMAD.X R19, R19, 0x1, R13, P2 ;  /* 0x0000000113137824 */ /* 0x000fd000010e060d */
[----:B------:R-:W-:Y:S05]  /*03e0*/  @P1 BRA `(.L_x_4) ;  /* 0x0000000000681947 */ /* 0x000fea0003800000 */
[----:B------:R-:W4:Y:S02]  /*03f0*/  LDG.E.U8 R18, desc[UR12][R18.64] ;  /* 0x0000000c12127981 */ /* 0x000f24000c1e1100 */
[----:B----4-:R-:W-:-:S13]  /*0400*/  ISETP.NE.AND P1, PT, R18, RZ, PT ;  /* 0x000000ff1200720c */ /* 0x010fda0003f25270 */
[----:B------:R-:W-:Y:S05]  /*0410*/  @P1 BRA `(.L_x_4) ;  /* 0x00000000005c1947 */ /* 0x000fea0003800000 */
[----:B--2---:R-:W-:-:S05]  /*0420*/  IMAD.WIDE R18, R23, 0x4, R10 ;  /* 0x0000000417127825 */ /* 0x004fca00078e020a */
[----:B------:R-:W2:Y:S02]  /*0430*/  LDG.E R20, desc[UR12][R18.64] ;  /* 0x0000000c12147981 */ /* 0x000ea4000c1e1900 */
[----:B--2---:R-:W-:-:S13]  /*0440*/  ISETP.GE.AND P1, PT, R20, 0x1, PT ;  /* 0x000000011400780c */ /* 0x004fda0003f26270 */
[----:B------:R-:W-:Y:S05]  /*0450*/  @!P1 BRA `(.L_x_4) ;  /* 0x00000000004c9947 */ /* 0x000fea0003800000 */
[----:B------:R-:W-:Y:S01]  /*0460*/  IMAD.MOV.U32 R24, RZ, RZ, RZ ;  /* 0x000000ffff187224 */ /* 0x000fe200078e00ff */
[----:B------:R-:W-:Y:S01]  /*0470*/  MOV R25, 0x1 ;  /* 0x0000000100197802 */ /* 0x000fe20000000f00 */
[----:B-1----:R-:W-:-:S05]  /*0480*/  IMAD.WIDE R20, R5, 0x4, R8 ;  /* 0x0000000405147825 */ /* 0x002fca00078e0208 */
[----:B------:R-:W2:Y:S02]  /*0490*/  ATOMG.E.CAS.STRONG.GPU PT, R24, [R20], R24, R25 ;  /* 0x00000018141873a9 */ /* 0x000ea400001ee119 */
[----:B--2---:R-:W-:-:S13]  /*04a0*/  ISETP.NE.AND P1, PT, R24, 0x1, PT ;  /* 0x000000011800780c */ /* 0x004fda0003f25270 */
[----:B------:R-:W-:Y:S05]  /*04b0*/  @!P1 BRA `(.L_x_4) ;  /* 0x0000000000349947 */ /* 0x000fea0003800000 */
[----:B------:R-:W2:Y:S02]  /*04c0*/  LDG.E.U8 R24, desc[UR12][R16.64] ;  /* 0x0000000c10187981 */ /* 0x000ea4000c1e1100 */
[----:B--2---:R-:W-:-:S13]  /*04d0*/  ISETP.NE.AND P1, PT, R24, RZ, PT ;  /* 0x000000ff1800720c */ /* 0x004fda0003f25270 */
[----:B------:R-:W-:Y:S05]  /*04e0*/  @P1 BRA `(.L_x_4) ;  /* 0x0000000000281947 */ /* 0x000fea0003800000 */
[----:B------:R-:W-:Y:S02]  /*04f0*/  IMAD.MOV.U32 R25, RZ, RZ, 0x1 ;  /* 0x00000001ff197424 */ /* 0x000fe400078e00ff */
[----:B---3--:R-:W-:-:S03]  /*0500*/  IMAD.WIDE R26, R5, 0x4, R14 ;  /* 0x00000004051a7825 */ /* 0x008fc600078e020e */
[----:B------:R0:W-:Y:S04]  /*0510*/  STG.E.U8 desc[UR12][R16.64], R25 ;  /* 0x0000001910007986 */ /* 0x0001e8000c10110c */
[----:B------:R4:W-:Y:S04]  /*0520*/  STG.E desc[UR12][R20.64], RZ ;  /* 0x000000ff14007986 */ /* 0x0009e8000c10190c */
[----:B------:R4:W-:Y:S04]  /*0530*/  STG.E desc[UR12][R26.64], R3 ;  /* 0x000000031a007986 */ /* 0x0009e8000c10190c */
[----:B------:R-:W2:Y:S04]  /*0540*/  LDG.E R18, desc[UR12][R18.64] ;  /* 0x0000000c12127981 */ /* 0x000ea8000c1e1900 */
[----:B------:R-:W2:Y:S01]  /*0550*/  LDG.E R29, desc[UR12][R30.64] ;  /* 0x0000000c1e1d7981 */ /* 0x000ea2000c1e1900 */
[----:B0-----:R-:W-:Y:S01]  /*0560*/  IMAD.WIDE R24, R5, 0x4, R6 ;  /* 0x0000000405187825 */ /* 0x001fe200078e0206 */
[----:B--2---:R-:W-:-:S05]  /*0570*/  VIMNMX R29, PT, PT, R29, R18, PT ;  /* 0x000000121d1d7248 */ /* 0x004fca0003fe0100 */
[----:B------:R4:W-:Y:S02]  /*0580*/  STG.E desc[UR12][R24.64], R29 ;  /* 0x0000001d18007986 */ /* 0x0009e4000c10190c */
.L_x_4:
[----:B------:R-:W-:Y:S05]  /*0590*/  BSYNC.RECONVERGENT B1 ;  /* 0x0000000000017941 */ /* 0x000fea0003800200 */
.L_x_3:
[----:B------:R-:W-:Y:S02]  /*05a0*/  VIADD R5, R5, 0x1 ;  /* 0x0000000105057836 */ /* 0x000fe40000000000 */
[----:B------:R-:W-:Y:S01]  /*05b0*/  VIADD R23, R23, 0x1 ;  /* 0x0000000117177836 */ /* 0x000fe20000000000 */
[----:B------:R-:W-:Y:S06]  /*05c0*/  @P0 BRA `(.L_x_5) ;  /* 0xfffffffc004c0947 */ /* 0x000fec000383ffff */
.L_x_2:
[----:B------:R-:W-:Y:S05]  /*05d0*/  BSYNC.RECONVERGENT B0 ;  /* 0x0000000000007941 */ /* 0x000fea0003800200 */
.L_x_1:
[----:B0-----:R-:W0:Y:S01]  /*05e0*/  LDC R7, c[0x0][0x3a8] ;  /* 0x0000ea00ff077b82 */ /* 0x001e220000000800 */
[----:B------:R-:W0:Y:S01]  /*05f0*/  LDCU UR5, c[0x0][0x3a8] ;  /* 0x00007500ff0577ac */ /* 0x000e220008000800 */
[----:B------:R-:W-:Y:S01]  /*0600*/  BSSY.RECONVERGENT B0, `(.L_x_6) ;  /* 0x000009b000007945 */ /* 0x000fe20003800200 */
[----:B------:R-:W0:Y:S02]  /*0610*/  LDCU.64 UR6, c[0x0][0x398] ;  /* 0x00007300ff0677ac */ /* 0x000e240008000a00 */
[----:B0-----:R-:W-:-:S04]  /*0620*/  IADD3 R12, PT, PT, R12, UR4, -R7 ;  /* 0x000000040c0c7c10 */ /* 0x001fc8000fffe807 */
[----:B------:R-:W-:-:S13]  /*0630*/  ISETP.GT.U32.AND P0, PT, R12, -0x4, PT ;  /* 0xfffffffc0c00780c */ /* 0x000fda0003f04070 */
[----:B------:R-:W-:Y:S05]  /*0640*/  @P0 BRA `(.L_x_7) ;  /* 0x0000000800580947 */ /* 0x000fea0003800000 */
[----:B-1----:R-:W0:Y:S01]  /*0650*/  LDC.64 R8, c[0x0][0x388] ;  /* 0x0000e200ff087b82 */ /* 0x002e220000000a00 */
[----:B------:R-:W-:Y:S02]  /*0660*/  HFMA2 R6, -RZ, RZ, 0, 1.78813934326171875e-07 ;  /* 0x00000003ff067431 */ /* 0x000fe400000001ff */
[----:B----4-:R-:W-:Y:S02]  /*0670*/  IMAD.MOV.U32 R24, RZ, RZ, 0x8 ;  /* 0x00000008ff187424 */ /* 0x010fe400078e00ff */
[----:B------:R-:W-:Y:S02]  /*0680*/  IMAD.MOV.U32 R25, RZ, RZ, 0x0 ;  /* 0x00000000ff197424 */ /* 0x000fe400078e00ff */
[----:B------:R-:W-:Y:S01]  /*0690*/  IMAD.MOV.U32 R7, RZ, RZ, 0x0 ;  /* 0x00000000ff077424 */ /* 0x000fe200078e00ff */
[----:B--2---:R-:W1:Y:S01]  /*06a0*/  LDC.64 R10, c[0x0][0x390] ;  /* 0x0000e400ff0a7b82 */ /* 0x004e620000000a00 */
[----:B------:R-:W-:-:S07]  /*06b0*/  IMAD.WIDE.U32 R22, R22, 0x1, R6 ;  /* 0x0000000116167825 */ /* 0x000fce00078e0006 */
[----:B------:R-:W2:Y:S01]  /*06c0*/  LDC.64 R16, c[0x0][0x380] ;  /* 0x0000e000ff107b82 */ /* 0x000ea20000000a00 */
[----:B------:R-:W-:-:S07]  /*06d0*/  IADD3 R36, PT, PT, R23, R13, RZ ;  /* 0x0000000d17247210 */ /* 0x000fce0007ffe0ff */
[----:B---3--:R-:W3:Y:S01]  /*06e0*/  LDC.64 R14, c[0x0][0x3b0] ;  /* 0x0000ec00ff0e7b82 */ /* 0x008ee20000000a00 */
[----:B0-----:R-:W-:-:S04]  /*06f0*/  IMAD.WIDE.U32 R28, R8, 0x1, R24 ;  /* 0x00000001081c7825 */ /* 0x001fc800078e0018 */
[----:B------:R-:W-:Y:S02]  /*0700*/  IMAD.IADD R7, R29, 0x1, R9 ;  /* 0x000000011d077824 */ /* 0x000fe400078e0209 */
[----:B-1----:R-:W-:-:S04]  /*0710*/  IMAD.WIDE.U32 R26, R10, 0x1, R24 ;  /* 0x000000010a1a7825 */ /* 0x002fc800078e0018 */
[----:B------:R-:W-:Y:S02]  /*0720*/  IMAD.IADD R9, R27, 0x1, R11 ;  /* 0x000000011b097824 */ /* 0x000fe400078e020b */
[----:B------:R-:W-:Y:S01]  /*0730*/  IMAD.IADD R10, R4, 0x1, R5 ;  /* 0x00000001040a7824 */ /* 0x000fe200078e0205 */
[----:B--2---:R-:W-:-:S05]  /*0740*/  IADD3 R6, P0, PT, R16, 0x8, RZ ;  /* 0x0000000810067810 */ /* 0x004fca0007f1e0ff */
[----:B------:R-:W-:Y:S02]  /*0750*/  IMAD.X R8, RZ, RZ, R17, P0 ;  /* 0x000000ffff087224 */ /* 0x000fe400000e0611 */
[----:B---3--:R-:W-:-:S04]  /*0760*/  IMAD.WIDE.U32 R24, R14, 0x1, R24 ;  /* 0x000000010e187825 */ /* 0x008fc800078e0018 */
[----:B------:R-:W-:-:S07]  /*0770*/  IMAD.IADD R11, R25, 0x1, R15 ;  /* 0x00000001190b7824 */ /* 0x000fce00078e020f */
.L_x_16:
[----:B------:R-:W-:Y:S01]  /*0780*/  IMAD.U32 R0, RZ, RZ, UR6 ;  /* 0x00000006ff007e24 */ /* 0x000fe2000f8e00ff */
[----:B-12---:R-:W-:Y:S01]  /*0790*/  SHF.R.S32.HI R37, RZ, 0x1f, R5 ;  /* 0x0000001fff257819 */ /* 0x006fe20000011405 */
[----:B------:R-:W-:-:S03]  /*07a0*/  IMAD.U32 R2, RZ, RZ, UR7 ;  /* 0x00000007ff027e24 */ /* 0x000fc6000f8e00ff */
[----:B0--3--:R-:W-:-:S05]  /*07b0*/  IADD3 R20, P0, PT, R5, R0, RZ ;  /* 0x0000000005147210 */ /* 0x009fca0007f1e0ff */
[----:B------:R-:W-:-:S05]  /*07c0*/  IMAD.X R21, R37, 0x1, R2, P0 ;  /* 0x0000000125157824 */ /* 0x000fca00000e0602 */
[----:B------:R-:W2:Y:S01]  /*07d0*/  LDG.E.U8 R12, desc[UR12][R20.64] ;  /* 0x0000000c140c7981 */ /* 0x000ea2000c1e1100 */
[----:B------:R-:W-:Y:S01]  /*07e0*/  IADD3 R18, P2, PT, R5, R22, RZ ;  /* 0x0000001605127210 */ /* 0x000fe20007f5e0ff */
[----:B------:R-:W-:Y:S01]  /*07f0*/  IMAD.MOV.U32 R16, RZ, RZ, R28 ;  /* 0x000000ffff107224 */ /* 0x000fe200078e001c */
[----:B------:R-:W-:Y:S01]  /*0800*/  MOV R15, R9 ;  /* 0x00000009000f7202 */ /* 0x000fe20000000f00 */
[----:B------:R-:W-:Y:S01]  /*0810*/  IMAD.MOV.U32 R17, RZ, RZ, R7 ;  /* 0x000000ffff117224 */ /* 0x000fe200078e0007 */
[C---:B------:R-:W-:Y:S01]  /*0820*/  IADD3 R39, P1, PT, R4.reuse, R5, RZ ;  /* 0x0000000504277210 */ /* 0x040fe20007f3e0ff */
[----:B------:R-:W-:Y:S01]  /*0830*/  IMAD.MOV.U32 R14, RZ, RZ, R26 ;  /* 0x000000ffff0e7224 */ /* 0x000fe200078e001a */
[----:B------:R-:W-:Y:S01]  /*0840*/  BSSY.RECONVERGENT B1, `(.L_x_8) ;  /* 0x0000021000017945 */ /* 0x000fe20003800200 */
[----:B------:R-:W-:Y:S02]  /*0850*/  IMAD.MOV.U32 R13, RZ, RZ, R11 ;  /* 0x000000ffff0d7224 */ /* 0x000fe400078e000b */
[----:B------:R-:W-:Y:S01]  /*0860*/  IMAD.X R19, R37, 0x1, R36, P2 ;  /* 0x0000000125137824 */ /* 0x000fe200010e0624 */
[----:B------:R-:W-:Y:S01]  /*0870*/  LEA.HI.X.SX32 R37, R4, R37, 0x1, P1 ;  /* 0x0000002504257211 */ /* 0x000fe200008f0eff */
[----:B------:R-:W-:-:S04]  /*0880*/  IMAD.WIDE R16, R5, 0x4, R16 ;  /* 0x0000000405107825 */ /* 0x000fc800078e0210 */
[----:B------:R-:W-:Y:S01]  /*0890*/  IMAD.WIDE R14, R5, 0x4, R14 ;  /* 0x00000004050e7825 */ /* 0x000fe200078e020e */
[----:B--2---:R-:W-:-:S03]  /*08a0*/  ISETP.NE.AND P0, PT, R12, RZ, PT ;  /* 0x000000ff0c00720c */ /* 0x004fc60003f05270 */
[----:B------:R-:W-:-:S04]  /*08b0*/  IMAD.MOV.U32 R12, RZ, RZ, R24 ;  /* 0x000000ffff0c7224 */ /* 0x000fc800078e0018 */
[----:B------:R-:W-:-:S06]  /*08c0*/  IMAD.WIDE R12, R5, 0x4, R12 ;  /* 0x00000004050c7825 */ /* 0x000fcc00078e020c */
[----:B------:R-:W-:Y:S05]  /*08d0*/  @P0 BRA `(.L_x_9) ;  /* 0x00000000005c0947 */ /* 0x000fea0003800000 */
[----:B------:R-:W2:Y:S02]  /*08e0*/  LDG.E.U8 R32, desc[UR12][R18.64+-0x3] ;  /* 0xfffffd0c12207981 */ /* 0x000ea4000c1e1100 */
[----:B--2---:R-:W-:-:S13]  /*08f0*/  ISETP.NE.AND P0, PT, R32, RZ, PT ;  /* 0x000000ff2000720c */ /* 0x004fda0003f05270 */
[----:B------:R-:W-:Y:S05]  /*0900*/  @P0 BRA `(.L_x_9) ;  /* 0x0000000000500947 */ /* 0x000fea0003800000 */
[----:B------:R-:W0:Y:S02]  /*0910*/  LDC.64 R32, c[0x0][0x380] ;  /* 0x0000e000ff207b82 */ /* 0x000e240000000a00 */
[----:B0-----:R-:W-:-:S05]  /*0920*/  IMAD.WIDE R32, R10, 0x4, R32 ;  /* 0x000000040a207825 */ /* 0x001fca00078e0220 */
[----:B------:R-:W2:Y:S02]  /*0930*/  LDG.E R34, desc[UR12][R32.64] ;  /* 0x0000000c20227981 */ /* 0x000ea4000c1e1900 */
[----:B--2---:R-:W-:-:S13]  /*0940*/  ISETP.GE.AND P0, PT, R34, 0x1, PT ;  /* 0x000000012200780c */ /* 0x004fda0003f06270 */
[----:B------:R-:W-:Y:S05]  /*0950*/  @!P0 BRA `(.L_x_9) ;  /* 0x00000000003c8947 */ /* 0x000fea0003800000 */
[----:B------:R-:W-:Y:S02]  /*0960*/  IMAD.MOV.U32 R34, RZ, RZ, RZ ;  /* 0x000000ffff227224 */ /* 0x000fe400078e00ff */
[----:B------:R-:W-:-:S05]  /*0970*/  IMAD.MOV.U32 R35, RZ, RZ, 0x1 ;  /* 0x00000001ff237424 */ /* 0x000fca00078e00ff */
[----:B------:R-:W2:Y:S02]  /*0980*/  ATOMG.E.CAS.STRONG.GPU PT, R34, [R12+-0x8], R34, R35 ;  /* 0xfffff8220c2273a9 */ /* 0x000ea400001ee123 */
[----:B--2---:R-:W-:-:S13]  /*0990*/  ISETP.NE.AND P0, PT, R34, 0x1, PT ;  /* 0x000000012200780c */ /* 0x004fda0003f05270 */
[----:B------:R-:W-:Y:S05]  /*09a0*/  @!P0 BRA `(.L_x_9) ;  /* 0x0000000000288947 */ /* 0x000fea0003800000 */
[----:B------:R-:W2:Y:S01]  /*09b0*/  LDG.E.U8 R34, desc[UR12][R20.64] ;  /* 0x0000000c14227981 */ /* 0x000ea2000c1e1100 */
[----:B------:R-:W-:Y:S01]  /*09c0*/  IMAD.MOV.U32 R38, RZ, RZ, 0x1 ;  /* 0x00000001ff267424 */ /* 0x000fe200078e00ff */
[----:B--2---:R-:W-:-:S13]  /*09d0*/  ISETP.NE.AND P0, PT, R34, RZ, PT ;  /* 0x000000ff2200720c */ /* 0x004fda0003f05270 */
[----:B------:R0:W-:Y:S04]  /*09e0*/  @!P0 STG.E.U8 desc[UR12][R20.64], R38 ;  /* 0x0000002614008986 */ /* 0x0001e8000c10110c */
[----:B------:R0:W-:Y:S04]  /*09f0*/  @!P0 STG.E desc[UR12][R12.64+-0x8], RZ ;  /* 0xfffff8ff0c008986 */ /* 0x0001e8000c10190c */
[----:B------:R0:W-:Y:S04]  /*0a00*/  @!P0 STG.E desc[UR12][R16.64+-0x8], R3 ;  /* 0xfffff80310008986 */ /* 0x0001e8000c10190c */
[----:B------:R-:W2:Y:S04]  /*0a10*/  @!P0 LDG.E R33, desc[UR12][R32.64] ;  /* 0x0000000c20218981 */ /* 0x000ea8000c1e1900 */
[----:B------:R-:W2:Y:S02]  /*0a20*/  @!P0 LDG.E R34, desc[UR12][R30.64] ;  /* 0x0000000c1e228981 */ /* 0x000ea4000c1e1900 */
[----:B--2---:R-:W-:-:S05]  /*0a30*/  @!P0 VIMNMX R35, PT, PT, R34, R33, PT ;  /* 0x0000002122238248 */ /* 0x004fca0003fe0100 */
[----:B------:R0:W-:Y:S02]  /*0a40*/  @!P0 STG.E desc[UR12][R14.64+-0x8], R35 ;  /* 0xfffff8230e008986 */ /* 0x0001e4000c10190c */
.L_x_9:
[----:B------:R-:W-:Y:S05]  /*0a50*/  BSYNC.RECONVERGENT B1 ;  /* 0x0000000000017941 */ /* 0x000fea0003800200 */
.L_x_8:
[----:B------:R-:W2:Y:S01]  /*0a60*/  LDG.E.U8 R33, desc[UR12][R20.64+0x1] ;  /* 0x0000010c14217981 */ /* 0x000ea2000c1e1100 */
[----:B------:R-:W-:Y:S01]  /*0a70*/  LEA R32, P1, R39, R6, 0x2 ;  /* 0x0000000627207211 */ /* 0x000fe200078210ff */
[----:B------:R-:W-:Y:S01]  /*0a80*/  BSSY.RECONVERGENT B1, `(.L_x_10) ;  /* 0x0000019000017945 */ /* 0x000fe20003800200 */
[----:B--2---:R-:W-:Y:S02]  /*0a90*/  ISETP.NE.AND P0, PT, R33, RZ, PT ;  /* 0x000000ff2100720c */ /* 0x004fe40003f05270 */
[----:B------:R-:W-:-:S11]  /*0aa0*/  LEA.HI.X R33, R39, R8, R37, 0x2, P1 ;  /* 0x0000000827217211 */ /* 0x000fd600008f1425 */
[----:B------:R-:W-:Y:S05]  /*0ab0*/  @P0 BRA `(.L_x_11) ;  /* 0x0000000000540947 */ /* 0x000fea0003800000 */
[----:B------:R-:W2:Y:S02]  /*0ac0*/  LDG.E.U8 R34, desc[UR12][R18.64+-0x2] ;  /* 0xfffffe0c12227981 */ /* 0x000ea4000c1e1100 */
[----:B--2---:R-:W-:-:S13]  /*0ad0*/  ISETP.NE.AND P0, PT, R34, RZ, PT ;  /* 0x000000ff2200720c */ /* 0x004fda0003f05270 */
[----:B------:R-:W-:Y:S05]  /*0ae0*/  @P0 BRA `(.L_x_11) ;  /* 0x0000000000480947 */ /* 0x000fea0003800000 */
[----:B------:R-:W2:Y:S02]  /*0af0*/  LDG.E R34, desc[UR12][R32.64+-0x4] ;  /* 0xfffffc0c20227981 */ /* 0x000ea4000c1e1900 */
[----:B--2---:R-:W-:-:S13]  /*0b00*/  ISETP.GE.AND P0, PT, R34, 0x1, PT ;  /* 0x000000012200780c */ /* 0x004fda0003f06270 */
[----:B------:R-:W-:Y:S05]  /*0b10*/  @!P0 BRA `(.L_x_11) ;  /* 0x00000000003c8947 */ /* 0x000fea0003800000 */
[----:B------:R-:W-:Y:S01]  /*0b20*/  IMAD.MOV.U32 R34, RZ, RZ, RZ ;  /* 0x000000ffff227224 */ /* 0x000fe200078e00ff */
[----:B0-----:R-:W-:-:S05]  /*0b30*/  MOV R35, 0x1 ;  /* 0x0000000100237802 */ /* 0x001fca0000000f00 */
        /* <DEDUP_REMOVED lines=13> */
.L_x_11:
[----:B------:R-:W-:Y:S05]  /*0c10*/  BSYNC.RECONVERGENT B1 ;  /* 0x0000000000017941 */ /* 0x000fea0003800200 */
.L_x_10:
[----:B------:R-:W2:Y:S01]  /*0c20*/  LDG.E.U8 R34, desc[UR12][R20.64+0x2] ;  /* 0x0000020c14227981 */ /* 0x000ea2000c1e1100 */
[----:B------:R-:W-:Y:S01]  /*0c30*/  BSSY.RECONVERGENT B1, `(.L_x_12) ;  /* 0x0000018000017945 */ /* 0x000fe20003800200 */
[----:B--2---:R-:W-:-:S13]  /*0c40*/  ISETP.NE.AND P0, PT, R34, RZ, PT ;  /* 0x000000ff2200720c */ /* 0x004fda0003f05270 */
[----:B------:R-:W-:Y:S05]  /*0c50*/  @P0 BRA `(.L_x_13) ;  /* 0x0000000000540947 */ /* 0x000fea0003800000 */
[----:B------:R-:W2:Y:S02]  /*0c60*/  LDG.E.U8 R34, desc[UR12][R18.64+-0x1] ;  /* 0xffffff0c12227981 */ /* 0x000ea4000c1e1100 */
[----:B--2---:R-:W-:-:S13]  /*0c70*/  ISETP.NE.AND P0, PT, R34, RZ, PT ;  /* 0x000000ff2200720c */ /* 0x004fda0003f05270 */
[----:B------:R-:W-:Y:S05]  /*0c80*/  @P0 BRA `(.L_x_13) ;  /* 0x0000000000480947 */ /* 0x000fea0003800000 */
[----:B------:R-:W2:Y:S02]  /*0c90*/  LDG.E R34, desc[UR12][R32.64] ;  /* 0x0000000c20227981 */ /* 0x000ea4000c1e1900 */
[----:B--2---:R-:W-:-:S13]  /*0ca0*/  ISETP.GE.AND P0, PT, R34, 0x1, PT ;  /* 0x000000012200780c */ /* 0x004fda0003f06270 */
[----:B------:R-:W-:Y:S05]  /*0cb0*/  @!P0 BRA `(.L_x_13) ;  /* 0x00000000003c8947 */ /* 0x000fea0003800000 */
[----:B------:R-:W-:Y:S02]  /*0cc0*/  IMAD.MOV.U32 R34, RZ, RZ, RZ ;  /* 0x000000ffff227224 */ /* 0x000fe400078e00ff */
[----:B01----:R-:W-:-:S05]  /*0cd0*/  IMAD.MOV.U32 R35, RZ, RZ, 0x1 ;  /* 0x00000001ff237424 */ /* 0x003fca00078e00ff */
[----:B------:R-:W2:Y:S02]  /*0ce0*/  ATOMG.E.CAS.STRONG.GPU PT, R34, [R12], R34, R35 ;  /* 0x000000220c2273a9 */ /* 0x000ea400001ee123 */
        /* <DEDUP_REMOVED lines=8> */
[----:B------:R-:W3:Y:S04]  /*0d70*/  @!P0 LDG.E R34, desc[UR12][R30.64] ;  /* 0x0000000c1e228981 */ /* 0x000ee8000c1e1900 */
[----:B------:R-:W3:Y:S02]  /*0d80*/  @!P0 LDG.E R35, desc[UR12][R32.64] ;  /* 0x0000000c20238981 */ /* 0x000ee4000c1e1900 */
[----:B---3--:R-:W-:-:S05]  /*0d90*/  @!P0 VIMNMX R35, PT, PT, R34, R35, PT ;  /* 0x0000002322238248 */ /* 0x008fca0003fe0100 */
[----:B------:R2:W-:Y:S02]  /*0da0*/  @!P0 STG.E desc[UR12][R14.64], R35 ;  /* 0x000000230e008986 */ /* 0x0005e4000c10190c */
.L_x_13:
[----:B------:R-:W-:Y:S05]  /*0db0*/  BSYNC.RECONVERGENT B1 ;  /* 0x0000000000017941 */ /* 0x000fea0003800200 */
.L_x_12:
[----:B------:R-:W3:Y:S01]  /*0dc0*/  LDG.E.U8 R34, desc[UR12][R20.64+0x3] ;  /* 0x0000030c14227981 */ /* 0x000ee2000c1e1100 */
[----:B------:R-:W-:Y:S01]  /*0dd0*/  BSSY.RECONVERGENT B1, `(.L_x_14) ;  /* 0x0000019000017945 */ /* 0x000fe20003800200 */
[----:B---3--:R-:W-:-:S13]  /*0de0*/  ISETP.NE.AND P0, PT, R34, RZ, PT ;  /* 0x000000ff2200720c */ /* 0x008fda0003f05270 */
[----:B------:R-:W-:Y:S05]  /*0df0*/  @P0 BRA `(.L_x_15) ;  /* 0x0000000000580947 */ /* 0x000fea0003800000 */
[----:B------:R-:W3:Y:S02]  /*0e00*/  LDG.E.U8 R18, desc[UR12][R18.64] ;  /* 0x0000000c12127981 */ /* 0x000ee4000c1e1100 */
[----:B---3--:R-:W-:-:S13]  /*0e10*/  ISETP.NE.AND P0, PT, R18, RZ, PT ;  /* 0x000000ff1200720c */ /* 0x008fda0003f05270 */
[----:B------:R-:W-:Y:S05]  /*0e20*/  @P0 BRA `(.L_x_15) ;  /* 0x00000000004c0947 */ /* 0x000fea0003800000 */
[----:B------:R-:W3:Y:S02]  /*0e30*/  LDG.E R18, desc[UR12][R32.64+0x4] ;  /* 0x0000040c20127981 */ /* 0x000ee4000c1e1900 */
[----:B---3--:R-:W-:-:S13]  /*0e40*/  ISETP.GE.AND P0, PT, R18, 0x1, PT ;  /* 0x000000011200780c */ /* 0x008fda0003f06270 */
[----:B------:R-:W-:Y:S05]  /*0e50*/  @!P0 BRA `(.L_x_15) ;  /* 0x0000000000408947 */ /* 0x000fea0003800000 */
[----:B------:R-:W-:Y:S02]  /*0e60*/  HFMA2 R18, -RZ, RZ, 0, 0 ;  /* 0x00000000ff127431 */ /* 0x000fe400000001ff */
[----:B------:R-:W-:-:S05]  /*0e70*/  IMAD.MOV.U32 R19, RZ, RZ, 0x1 ;  /* 0x00000001ff137424 */ /* 0x000fca00078e00ff */
[----:B------:R-:W3:Y:S02]  /*0e80*/  ATOMG.E.CAS.STRONG.GPU PT, R18, [R12+0x4], R18, R19 ;  /* 0x000004120c1273a9 */ /* 0x000ee400001ee113 */
[----:B---3--:R-:W-:-:S13]  /*0e90*/  ISETP.NE.AND P0, PT, R18, 0x1, PT ;  /* 0x000000011200780c */ /* 0x008fda0003f05270 */
[----:B------:R-:W-:Y:S05]  /*0ea0*/  @!P0 BRA `(.L_x_15) ;  /* 0x00000000002c8947 */ /* 0x000fea0003800000 */
[----:B------:R-:W3:Y:S02]  /*0eb0*/  LDG.E.U8 R18, desc[UR12][R20.64+0x3] ;  /* 0x0000030c14127981 */ /* 0x000ee4000c1e1100 */
[----:B---3--:R-:W-:-:S13]  /*0ec0*/  ISETP.NE.AND P0, PT, R18, RZ, PT ;  /* 0x000000ff1200720c */ /* 0x008fda0003f05270 */
[----:B------:R-:W-:Y:S05]  /*0ed0*/  @P0 BRA `(.L_x_15) ;  /* 0x0000000000200947 */ /* 0x000fea0003800000 */
[----:B------:R-:W-:-:S05]  /*0ee0*/  IMAD.MOV.U32 R34, RZ, RZ, 0x1 ;  /* 0x00000001ff227424 */ /* 0x000fca00078e00ff */
[----:B------:R3:W-:Y:S04]  /*0ef0*/  STG.E.U8 desc[UR12][R20.64+0x3], R34 ;  /* 0x0000032214007986 */ /* 0x0007e8000c10110c */
[----:B------:R3:W-:Y:S04]  /*0f00*/  STG.E desc[UR12][R12.64+0x4], RZ ;  /* 0x000004ff0c007986 */ /* 0x0007e8000c10190c */
[----:B------:R3:W-:Y:S04]  /*0f10*/  STG.E desc[UR12][R16.64+0x4], R3 ;  /* 0x0000040310007986 */ /* 0x0007e8000c10190c */
[----:B------:R-:W4:Y:S04]  /*0f20*/  LDG.E R33, desc[UR12][R32.64+0x4] ;  /* 0x0000040c20217981 */ /* 0x000f28000c1e1900 */
[----:B------:R-:W4:Y:S02]  /*0f30*/  LDG.E R18, desc[UR12][R30.64] ;  /* 0x0000000c1e127981 */ /* 0x000f24000c1e1900 */
[----:B----4-:R-:W-:-:S05]  /*0f40*/  VIMNMX R19, PT, PT, R18, R33, PT ;  /* 0x0000002112137248 */ /* 0x010fca0003fe0100 */
[----:B------:R3:W-:Y:S02]  /*0f50*/  STG.E desc[UR12][R14.64+0x4], R19 ;  /* 0x000004130e007986 */ /* 0x0007e4000c10190c */
.L_x_15:
[----:B------:R-:W-:Y:S05]  /*0f60*/  BSYNC.RECONVERGENT B1 ;  /* 0x0000000000017941 */ /* 0x000fea0003800200 */
.L_x_14:
[----:B------:R-:W-:Y:S02]  /*0f70*/  VIADD R5, R5, 0x4 ;  /* 0x0000000405057836 */ /* 0x000fe40000000000 */
[----:B------:R-:W-:-:S03]  /*0f80*/  VIADD R10, R10, 0x4 ;  /* 0x000000040a0a7836 */ /* 0x000fc60000000000 */
[----:B------:R-:W-:-:S13]  /*0f90*/  ISETP.GE.AND P0, PT, R5, UR5, PT ;  /* 0x0000000505007c0c */ /* 0x000fda000bf06270 */
[----:B------:R-:W-:Y:S05]  /*0fa0*/  @!P0 BRA `(.L_x_16) ;  /* 0xfffffff400f48947 */ /* 0x000fea000383ffff */
.L_x_7:
[----:B------:R-:W-:Y:S05]  /*0fb0*/  BSYNC.RECONVERGENT B0 ;  /* 0x0000000000007941 */ /* 0x000fea0003800200 */
.L_x_6:
[----:B------:R-:W-:-:S13]  /*0fc0*/  ISETP.GE.AND P0, PT, R3, 0x1, PT ;  /* 0x000000010300780c */ /* 0x000fda0003f06270 */
[----:B------:R-:W-:Y:S05]  /*0fd0*/  @!P0 EXIT ;  /* 0x000000000000894d */ /* 0x000fea0003800000 */
[C---:B------:R-:W-:Y:S01]  /*0fe0*/  ISETP.GE.U32.AND P0, PT, R3.reuse, 0x4, PT ;  /* 0x000000040300780c */ /* 0x040fe20003f06070 */
[----:B------:R-:W-:Y:S01]  /*0ff0*/  BSSY.RECONVERGENT B0, `(.L_x_17) ;  /* 0x000009c000007945 */ /* 0x000fe20003800200 */
[----:B------:R-:W-:Y:S01]  /*1000*/  LOP3.LUT R5, R3, 0x3, RZ, 0xc0, !PT ;  /* 0x0000000303057812 */ /* 0x000fe200078ec0ff */
[----:B------:R-:W-:-:S10]  /*1010*/  IMAD.MOV.U32 R7, RZ, RZ, RZ ;  /* 0x000000ffff077224 */ /* 0x000fd400078e00ff */
[----:B------:R-:W-:Y:S05]  /*1020*/  @!P0 BRA `(.L_x_18) ;  /* 0x0000000800608947 */ /* 0x000fea0003800000 */
[----:B------:R-:W5:Y:S01]  /*1030*/  LDC.64 R6, c[0x0][0x380] ;  /* 0x0000e000ff067b82 */ /* 0x000f620000000a00 */
[----:B------:R-:W0:Y:S01]  /*1040*/  LDCU.64 UR10, c[0x0][0x3a0] ;  /* 0x00007400ff0a77ac */ /* 0x000e220008000a00 */
[----:B------:R-:W-:Y:S01]  /*1050*/  MOV R23, R4 ;  /* 0x0000000400177202 */ /* 0x000fe20000000f00 */
[----:B------:R-:W2:Y:S05]  /*1060*/  LDCU.64 UR8, c[0x0][0x388] ;  /* 0x00007100ff0877ac */ /* 0x000eaa0008000a00 */
[----:B-1----:R-:W1:Y:S01]  /*1070*/  LDC.64 R8, c[0x0][0x380] ;  /* 0x0000e000ff087b82 */ /* 0x002e620000000a00 */
[----:B------:R-:W4:Y:S01]  /*1080*/  LDCU.64 UR6, c[0x0][0x390] ;  /* 0x00007200ff0677ac */ /* 0x000f220008000a00 */
[----:B------:R-:W4:Y:S01]  /*1090*/  LDCU.64 UR4, c[0x0][0x3b0] ;  /* 0x00007600ff0477ac */ /* 0x000f220008000a00 */
[----:B0-----:R-:W-:-:S02]  /*10a0*/  UIADD3 UR10, UP0, UPT, UR10, 0x3, URZ ;  /* 0x000000030a0a7890 */ /* 0x001fc4000ff1e0ff */
[----:B--2---:R-:W-:Y:S01]  /*10b0*/  UIADD3 UR8, UP1, UPT, UR8, 0x8, URZ ;  /* 0x0000000808087890 */ /* 0x004fe2000ff3e0ff */
[----:B-----5:R-:W-:Y:S01]  /*10c0*/  IMAD.WIDE R6, R4, 0x4, R6 ;  /* 0x0000000404067825 */ /* 0x020fe200078e0206 */
[----:B------:R-:W-:Y:S02]  /*10d0*/  UIADD3.X UR11, UPT, UPT, URZ, UR11, URZ, UP0, !UPT ;  /* 0x0000000bff0b7290 */ /* 0x000fe400087fe4ff */
[----:B------:R-:W-:Y:S01]  /*10e0*/  UIADD3.X UR9, UPT, UPT, URZ, UR9, URZ, UP1, !UPT ;  /* 0x00000009ff097290 */ /* 0x000fe20008ffe4ff */
[----:B---3--:R-:W-:Y:S01]  /*10f0*/  IMAD.U32 R14, RZ, RZ, UR10 ;  /* 0x0000000aff0e7e24 */ /* 0x008fe2000f8e00ff */
[----:B------:R-:W-:Y:S01]  /*1100*/  IADD3 R12, P0, PT, R6, 0x8, RZ ;  /* 0x00000008060c7810 */ /* 0x000fe20007f1e0ff */
[----:B----4-:R-:W-:Y:S01]  /*1110*/  UIADD3 UR6, UP0, UPT, UR6, 0x8, URZ ;  /* 0x0000000806067890 */ /* 0x010fe2000ff1e0ff */
[----:B------:R-:W-:Y:S01]  /*1120*/  IMAD.U32 R16, RZ, RZ, UR8 ;  /* 0x00000008ff107e24 */ /* 0x000fe2000f8e00ff */
[----:B------:R-:W-:Y:S01]  /*1130*/  UIADD3 UR4, UP1, UPT, UR4, 0x8, URZ ;  /* 0x0000000804047890 */ /* 0x000fe2000ff3e0ff */
[----:B------:R-:W-:Y:S01]  /*1140*/  IMAD.U32 R15, RZ, RZ, UR11 ;  /* 0x0000000bff0f7e24 */ /* 0x000fe2000f8e00ff */
[----:B------:R-:W-:Y:S01]  /*1150*/  UIADD3.X UR7, UPT, UPT, URZ, UR7, URZ, UP0, !UPT ;  /* 0x00000007ff077290 */ /* 0x000fe200087fe4ff */
[----:B------:R-:W-:Y:S01]  /*1160*/  IMAD.X R13, RZ, RZ, R7, P0 ;  /* 0x000000ffff0d7224 */ /* 0x000fe200000e0607 */
[----:B------:R-:W-:Y:S01]  /*1170*/  IADD3 R10, P0, PT, R0, 0x1, RZ ;  /* 0x00000001000a7810 */ /* 0x000fe20007f1e0ff */
[----:B------:R-:W-:Y:S01]  /*1180*/  UIADD3.X UR5, UPT, UPT, URZ, UR5, URZ, UP1, !UPT ;  /* 0x00000005ff057290 */ /* 0x000fe20008ffe4ff */
[----:B------:R-:W-:Y:S01]  /*1190*/  LOP3.LUT R7, R3, 0x7ffffffc, RZ, 0xc0, !PT ;  /* 0x7ffffffc03077812 */ /* 0x000fe200078ec0ff */
[----:B------:R-:W-:Y:S01]  /*11a0*/  IMAD.U32 R18, RZ, RZ, UR6 ;  /* 0x00000006ff127e24 */ /* 0x000fe2000f8e00ff */
[----:B------:R-:W-:Y:S01]  /*11b0*/  MOV R20, UR4 ;  /* 0x0000000400147c02 */ /* 0x000fe20008000f00 */
[----:B------:R-:W-:-:S02]  /*11c0*/  IMAD.X R11, RZ, RZ, R2, P0 ;  /* 0x000000ffff0b7224 */ /* 0x000fc400000e0602 */
[----:B------:R-:W-:Y:S02]  /*11d0*/  IMAD.MOV R2, RZ, RZ, -R7 ;  /* 0x000000ffff027224 */ /* 0x000fe400078e0a07 */
[----:B------:R-:W-:Y:S02]  /*11e0*/  IMAD.U32 R17, RZ, RZ, UR9 ;  /* 0x00000009ff117e24 */ /* 0x000fe4000f8e00ff */
[----:B------:R-:W-:Y:S02]  /*11f0*/  IMAD.U32 R19, RZ, RZ, UR7 ;  /* 0x00000007ff137e24 */ /* 0x000fe4000f8e00ff */
[----:B-1----:R-:W-:-:S07]  /*1200*/  IMAD.U32 R21, RZ, RZ, UR5 ;  /* 0x00000005ff157e24 */ /* 0x002fce000f8e00ff */
.L_x_27:
[----:B------:R-:W2:Y:S01]  /*1210*/  LDG.E.U8 R0, desc[UR12][R10.64+-0x1] ;  /* 0xffffff0c0a007981 */ /* 0x000ea2000c1e1100 */
[----:B------:R-:W-:Y:S01]  /*1220*/  BSSY.RECONVERGENT B1, `(.L_x_19) ;  /* 0x0000019000017945 */ /* 0x000fe20003800200 */
[----:B--2---:R-:W-:-:S13]  /*1230*/  ISETP.NE.AND P0, PT, R0, RZ, PT ;  /* 0x000000ff0000720c */ /* 0x004fda0003f05270 */
[----:B------:R-:W-:Y:S05]  /*1240*/  @P0 BRA `(.L_x_20) ;  /* 0x0000000000580947 */ /* 0x000fea0003800000 */
[----:B------:R-:W2:Y:S02]  /*1250*/  LDG.E.U8 R0, desc[UR12][R14.64+-0x3] ;  /* 0xfffffd0c0e007981 */ /* 0x000ea4000c1e1100 */
[----:B--2---:R-:W-:-:S13]  /*1260*/  ISETP.NE.AND P0, PT, R0, RZ, PT ;  /* 0x000000ff0000720c */ /* 0x004fda0003f05270 */
[----:B------:R-:W-:Y:S05]  /*1270*/  @P0 BRA `(.L_x_20) ;  /* 0x00000000004c0947 */ /* 0x000fea0003800000 */
[----:B------:R-:W-:-:S05]  /*1280*/  IMAD.WIDE R24, R23, 0x4, R8 ;  /* 0x0000000417187825 */ /* 0x000fca00078e0208 */
[----:B------:R-:W2:Y:S02]  /*1290*/  LDG.E R0, desc[UR12][R24.64] ;  /* 0x0000000c18007981 */ /* 0x000ea4000c1e1900 */
[----:B--2---:R-:W-:-:S13]  /*12a0*/  ISETP.GE.AND P0, PT, R0, 0x1, PT ;  /* 0x000000010000780c */ /* 0x004fda0003f06270 */
[----:B------:R-:W-:Y:S05]  /*12b0*/  @!P0 BRA `(.L_x_20) ;  /* 0x00000000003c8947 */ /* 0x000fea0003800000 */
[----:B------:R-:W-:Y:S02]  /*12c0*/  HFMA2 R26, -RZ, RZ, 0, 0 ;  /* 0x00000000ff1a7431 */ /* 0x000fe400000001ff */
        /* <DEDUP_REMOVED lines=14> */
.L_x_20:
[----:B------:R-:W-:Y:S05]  /*13b0*/  BSYNC.RECONVERGENT B1 ;  /* 0x0000000000017941 */ /* 0x000fea0003800200 */
.L_x_19:
        /* <DEDUP_REMOVED lines=10> */
[----:B------:R-:W-:Y:S02]  /*1460*/  IMAD.MOV.U32 R25, RZ, RZ, 0x1 ;  /* 0x00000001ff197424 */ /* 0x000fe400078e00ff */
[----:B------:R-:W-:-:S05]  /*1470*/  IMAD.MOV.U32 R24, RZ, RZ, RZ ;  /* 0x000000ffff187224 */ /* 0x000fca00078e00ff */
[----:B------:R-:W2:Y:S02]  /*1480*/  ATOMG.E.CAS.STRONG.GPU PT, R0, [R20+-0x4], R24, R25 ;  /* 0xfffffc18140073a9 */ /* 0x000ea400001ee119 */
[----:B--2---:R-:W-:-:S13]  /*1490*/  ISETP.NE.AND P0, PT, R0, 0x1, PT ;  /* 0x000000010000780c */ /* 0x004fda0003f05270 */
[----:B------:R-:W-:Y:S05]  /*14a0*/  @!P0 BRA `(.L_x_22) ;  /* 0x0000000000288947 */ /* 0x000fea0003800000 */
[----:B------:R-:W2:Y:S01]  /*14b0*/  LDG.E.U8 R0, desc[UR12][R10.64] ;  /* 0x0000000c0a007981 */ /* 0x000ea2000c1e1100 */
[----:B0-----:R-:W-:Y:S01]  /*14c0*/  IMAD.MOV.U32 R6, RZ, RZ, 0x1 ;  /* 0x00000001ff067424 */ /* 0x001fe200078e00ff */
        /* <DEDUP_REMOVED lines=8> */
.L_x_22:
[----:B------:R-:W-:Y:S05]  /*1550*/  BSYNC.RECONVERGENT B1 ;  /* 0x0000000000017941 */ /* 0x000fea0003800200 */
.L_x_21:
        /* <DEDUP_REMOVED lines=10> */
[----:B-1----:R-:W-:Y:S01]  /*1600*/  IMAD.MOV.U32 R25, RZ, RZ, 0x1 ;  /* 0x00000001ff197424 */ /* 0x002fe200078e00ff */
[----:B------:R-:W-:-:S05]  /*1610*/  MOV R24, RZ ;  /* 0x000000ff00187202 */ /* 0x000fca0000000f00 */
[----:B------:R-:W2:Y:S02]  /*1620*/  ATOMG.E.CAS.STRONG.GPU PT, R0, [R20], R24, R25 ;  /* 0x00000018140073a9 */ /* 0x000ea400001ee119 */
        /* <DEDUP_REMOVED lines=12> */
.L_x_24:
[----:B------:R-:W-:Y:S05]  /*16f0*/  BSYNC.RECONVERGENT B1 ;  /* 0x0000000000017941 */ /* 0x000fea0003800200 */
.L_x_23:
        /* <DEDUP_REMOVED lines=10> */
[----:B-12---:R-:W-:Y:S02]  /*17a0*/  IMAD.MOV.U32 R25, RZ, RZ, 0x1 ;  /* 0x00000001ff197424 */ /* 0x006fe400078e00ff */
[----:B------:R-:W-:-:S05]  /*17b0*/  IMAD.MOV.U32 R24, RZ, RZ, RZ ;  /* 0x000000ffff187224 */ /* 0x000fca00078e00ff */
[----:B------:R-:W2:Y:S02]  /*17c0*/  ATOMG.E.CAS.STRONG.GPU PT, R0, [R20+0x4], R24, R25 ;  /* 0x00000418140073a9 */ /* 0x000ea400001ee119 */
[----:B--2---:R-:W-:-:S13]  /*17d0*/  ISETP.NE.AND P0, PT, R0, 0x1, PT ;  /* 0x000000010000780c */ /* 0x004fda0003f05270 */
[----:B------:R-:W-:Y:S05]  /*17e0*/  @!P0 BRA `(.L_x_26) ;  /* 0x00000000002c8947 */ /* 0x000fea0003800000 */
[----:B------:R-:W2:Y:S02]  /*17f0*/  LDG.E.U8 R0, desc[UR12][R10.64+0x2] ;  /* 0x0000020c0a007981 */ /* 0x000ea4000c1e1100 */
[----:B--2---:R-:W-:-:S13]  /*1800*/  ISETP.NE.AND P0, PT, R0, RZ, PT ;  /* 0x000000ff0000720c */ /* 0x004fda0003f05270 */
[----:B------:R-:W-:Y:S05]  /*1810*/  @P0 BRA `(.L_x_26) ;  /* 0x0000000000200947 */ /* 0x000fea0003800000 */
[----:B0-----:R-:W-:-:S05]  /*1820*/  IMAD.MOV.U32 R6, RZ, RZ, 0x1 ;  /* 0x00000001ff067424 */ /* 0x001fca00078e00ff */
[----:B------:R3:W-:Y:S04]  /*1830*/  STG.E.U8 desc[UR12][R10.64+0x2], R6 ;  /* 0x000002060a007986 */ /* 0x0007e8000c10110c */
[----:B------:R3:W-:Y:S04]  /*1840*/  STG.E desc[UR12][R20.64+0x4], RZ ;  /* 0x000004ff14007986 */ /* 0x0007e8000c10190c */
[----:B------:R3:W-:Y:S04]  /*1850*/  STG.E desc[UR12][R16.64+0x4], R3 ;  /* 0x0000040310007986 */ /* 0x0007e8000c10190c */
[----:B------:R-:W2:Y:S04]  /*1860*/  LDG.E R0, desc[UR12][R30.64] ;  /* 0x0000000c1e007981 */ /* 0x000ea8000c1e1900 */
[----:B------:R-:W2:Y:S02]  /*1870*/  LDG.E R25, desc[UR12][R12.64+0x4] ;  /* 0x0000040c0c197981 */ /* 0x000ea4000c1e1900 */
[----:B--2---:R-:W-:-:S05]  /*1880*/  VIMNMX R25, PT, PT, R0, R25, PT ;  /* 0x0000001900197248 */ /* 0x004fca0003fe0100 */
[----:B------:R3:W-:Y:S02]  /*1890*/  STG.E desc[UR12][R18.64+0x4], R25 ;  /* 0x0000041912007986 */ /* 0x0007e4000c10190c */
.L_x_26:
[----:B------:R-:W-:Y:S05]  /*18a0*/  BSYNC.RECONVERGENT B1 ;  /* 0x0000000000017941 */ /* 0x000fea0003800200 */
.L_x_25:
[----:B0123--:R-:W-:Y:S01]  /*18b0*/  IADD3 R10, P1, PT, R10, 0x4, RZ ;  /* 0x000000040a0a7810 */ /* 0x00ffe20007f3e0ff */
[----:B------:R-:W-:Y:S01]  /*18c0*/  VIADD R2, R2, 0x4 ;  /* 0x0000000402027836 */ /* 0x000fe20000000000 */
[----:B------:R-:W-:Y:S02]  /*18d0*/  IADD3 R12, P0, PT, R12, 0x10, RZ ;  /* 0x000000100c0c7810 */ /* 0x000fe40007f1e0ff */
[----:B------:R-:W-:Y:S02]  /*18e0*/  IADD3.X R11, PT, PT, RZ, R11, RZ, P1, !PT ;  /* 0x0000000bff0b7210 */ /* 0x000fe40000ffe4ff */
[----:B------:R-:W-:Y:S01]  /*18f0*/  ISETP.NE.AND P1, PT, R2, RZ, PT ;  /* 0x000000ff0200720c */ /* 0x000fe20003f25270 */
[----:B------:R-:W-:Y:S01]  /*1900*/  IMAD.X R13, RZ, RZ, R13, P0 ;  /* 0x000000ffff0d7224 */ /* 0x000fe200000e060d */
[----:B------:R-:W-:Y:S02]  /*1910*/  IADD3 R14, P2, PT, R14, 0x4, RZ ;  /* 0x000000040e0e7810 */ /* 0x000fe40007f5e0ff */
[----:B------:R-:W-:-:S02]  /*1920*/  IADD3 R16, P3, PT, R16, 0x10, RZ ;  /* 0x0000001010107810 */ /* 0x000fc40007f7e0ff */
[----:B------:R-:W-:Y:S01]  /*1930*/  IADD3 R18, P4, PT, R18, 0x10, RZ ;  /* 0x0000001012127810 */ /* 0x000fe20007f9e0ff */
[----:B------:R-:W-:Y:S01]  /*1940*/  IMAD.X R15, RZ, RZ, R15, P2 ;  /* 0x000000ffff0f7224 */ /* 0x000fe200010e060f */
[----:B------:R-:W-:Y:S01]  /*1950*/  IADD3 R20, P5, PT, R20, 0x10, RZ ;  /* 0x0000001014147810 */ /* 0x000fe20007fbe0ff */
[----:B------:R-:W-:Y:S01]  /*1960*/  IMAD.X R17, RZ, RZ, R17, P3 ;  /* 0x000000ffff117224 */ /* 0x000fe200018e0611 */
[----:B------:R-:W-:Y:S01]  /*1970*/  IADD3 R23, PT, PT, R23, 0x4, RZ ;  /* 0x0000000417177810 */ /* 0x000fe20007ffe0ff */
[----:B------:R-:W-:Y:S02]  /*1980*/  IMAD.X R19, RZ, RZ, R19, P4 ;  /* 0x000000ffff137224 */ /* 0x000fe400020e0613 */
[----:B------:R-:W-:Y:S01]  /*1990*/  IMAD.X R21, RZ, RZ, R21, P5 ;  /* 0x000000ffff157224 */ /* 0x000fe200028e0615 */
[----:B------:R-:W-:Y:S07]  /*19a0*/  @P1 BRA `(.L_x_27) ;  /* 0xfffffff800181947 */ /* 0x000fee000383ffff */
.L_x_18:
[----:B------:R-:W-:Y:S05]  /*19b0*/  BSYNC.RECONVERGENT B0 ;  /* 0x0000000000007941 */ /* 0x000fea0003800200 */
.L_x_17:
[----:B------:R-:W-:-:S13]  /*19c0*/  ISETP.NE.AND P0, PT, R5, RZ, PT ;  /* 0x000000ff0500720c */ /* 0x000fda0003f05270 */
[----:B------:R-:W-:Y:S05]  /*19d0*/  @!P0 EXIT ;  /* 0x000000000000894d */ /* 0x000fea0003800000 */
[----:B--2---:R-:W2:Y:S01]  /*19e0*/  LDC.64 R10, c[0x0][0x3b0] ;  /* 0x0000ec00ff0a7b82 */ /* 0x004ea20000000a00 */
[----:B------:R-:W5:Y:S01]  /*19f0*/  LDCU.64 UR4, c[0x0][0x3a0] ;  /* 0x00007400ff0477ac */ /* 0x000f620008000a00 */
[----:B------:R-:W4:Y:S06]  /*1a00*/  LDCU.64 UR6, c[0x0][0x398] ;  /* 0x00007300ff0677ac */ /* 0x000f2c0008000a00 */
[----:B01-3--:R-:W0:Y:S08]  /*1a10*/  LDC.64 R14, c[0x0][0x388] ;  /* 0x0000e200ff0e7b82 */ /* 0x00be300000000a00 */
[----:B------:R-:W1:Y:S01]  /*1a20*/  LDC.64 R12, c[0x0][0x390] ;  /* 0x0000e400ff0c7b82 */ /* 0x000e620000000a00 */
[----:B-----5:R-:W-:-:S07]  /*1a30*/  IADD3 R0, P0, PT, R7, UR4, RZ ;  /* 0x0000000407007c10 */ /* 0x020fce000ff1e0ff */
[----:B------:R-:W3:Y:S01]  /*1a40*/  LDC.64 R8, c[0x0][0x380] ;  /* 0x0000e000ff087b82 */ /* 0x000ee20000000a00 */
[----:B--2---:R-:W-:-:S04]  /*1a50*/  IMAD.WIDE.U32 R10, R7, 0x4, R10 ;  /* 0x00000004070a7825 */ /* 0x004fc800078e000a */
[----:B------:R-:W-:Y:S02]  /*1a60*/  IMAD.MOV.U32 R17, RZ, RZ, R11 ;  /* 0x000000ffff117224 */ /* 0x000fe400078e000b */
[----:B------:R-:W-:Y:S01]  /*1a70*/  IMAD.IADD R11, R4, 0x1, R7 ;  /* 0x00000001040b7824 */ /* 0x000fe200078e0207 */
[C---:B----4-:R-:W-:Y:S01]  /*1a80*/  IADD3 R4, P1, PT, R7.reuse, UR6, RZ ;  /* 0x0000000607047c10 */ /* 0x050fe2000ff3e0ff */
[----:B0-----:R-:W-:-:S04]  /*1a90*/  IMAD.WIDE.U32 R14, R7, 0x4, R14 ;  /* 0x00000004070e7825 */ /* 0x001fc800078e000e */
[----:B------:R-:W-:Y:S01]  /*1aa0*/  IMAD.MOV.U32 R6, RZ, RZ, R10 ;  /* 0x000000ffff067224 */ /* 0x000fe200078e000a */
[----:B------:R-:W-:Y:S01]  /*1ab0*/  MOV R18, R14 ;  /* 0x0000000e00127202 */ /* 0x000fe20000000f00 */
[----:B------:R-:W-:Y:S02]  /*1ac0*/  IMAD.MOV.U32 R21, RZ, RZ, R15 ;  /* 0x000000ffff157224 */ /* 0x000fe400078e000f */
[----:B-1----:R-:W-:-:S04]  /*1ad0*/  IMAD.WIDE.U32 R12, R7, 0x4, R12 ;  /* 0x00000004070c7825 */ /* 0x002fc800078e000c */
[----:B------:R-:W-:Y:S02]  /*1ae0*/  IMAD.MOV.U32 R2, RZ, RZ, R12 ;  /* 0x000000ffff027224 */ /* 0x000fe400078e000c */
[----:B------:R-:W-:Y:S02]  /*1af0*/  IMAD.MOV.U32 R23, RZ, RZ, R13 ;  /* 0x000000ffff177224 */ /* 0x000fe400078e000d */
[----:B------:R-:W-:Y:S02]  /*1b00*/  IMAD.X R19, RZ, RZ, UR5, P0 ;  /* 0x00000005ff137e24 */ /* 0x000fe400080e06ff */
[----:B------:R-:W-:Y:S02]  /*1b10*/  IMAD.X R7, RZ, RZ, UR7, P1 ;  /* 0x00000007ff077e24 */ /* 0x000fe400088e06ff */
[----:B---3--:R-:W-:-:S07]  /*1b20*/  IMAD.MOV R10, RZ, RZ, -R5 ;  /* 0x000000ffff0a7224 */ /* 0x008fce00078e0a05 */
.L_x_30:
[----:B------:R-:W-:-:S05]  /*1b30*/  IMAD.MOV.U32 R5, RZ, RZ, R7 ;  /* 0x000000ffff057224 */ /* 0x000fca00078e0007 */
[----:B------:R-:W2:Y:S01]  /*1b40*/  LDG.E.U8 R7, desc[UR12][R4.64] ;  /* 0x0000000c04077981 */ /* 0x000ea2000c1e1100 */
[----:B------:R-:W-:Y:S01]  /*1b50*/  BSSY.RECONVERGENT B0, `(.L_x_28) ;  /* 0x0000021000007945 */ /* 0x000fe20003800200 */
[----:B--2---:R-:W-:Y:S02]  /*1b60*/  ISETP.NE.AND P0, PT, R7, RZ, PT ;  /* 0x000000ff0700720c */ /* 0x004fe40003f05270 */
[----:B------:R-:W-:-:S11]  /*1b70*/  MOV R7, R17 ;  /* 0x0000001100077202 */ /* 0x000fd60000000f00 */
[----:B------:R-:W-:Y:S05]  /*1b80*/  @P0 BRA `(.L_x_29) ;  /* 0x0000000000740947 */ /* 0x000fea0003800000 */
[----:B------:R-:W-:Y:S02]  /*1b90*/  IMAD.MOV.U32 R12, RZ, RZ, R0 ;  /* 0x000000ffff0c7224 */ /* 0x000fe400078e0000 */
[----:B------:R-:W-:-:S05]  /*1ba0*/  IMAD.MOV.U32 R13, RZ, RZ, R19 ;  /* 0x000000ffff0d7224 */ /* 0x000fca00078e0013 */
[----:B------:R-:W2:Y:S02]  /*1bb0*/  LDG.E.U8 R12, desc[UR12][R12.64] ;  /* 0x0000000c0c0c7981 */ /* 0x000ea4000c1e1100 */
[----:B--2---:R-:W-:-:S13]  /*1bc0*/  ISETP.NE.AND P0, PT, R12, RZ, PT ;  /* 0x000000ff0c00720c */ /* 0x004fda0003f05270 */
[----:B------:R-:W-:Y:S05]  /*1bd0*/  @P0 BRA `(.L_x_29) ;  /* 0x0000000000600947 */ /* 0x000fea0003800000 */
[----:B------:R-:W-:-:S05]  /*1be0*/  IMAD.WIDE R14, R11, 0x4, R8 ;  /* 0x000000040b0e7825 */ /* 0x000fca00078e0208 */
[----:B------:R-:W2:Y:S02]  /*1bf0*/  LDG.E R12, desc[UR12][R14.64] ;  /* 0x0000000c0e0c7981 */ /* 0x000ea4000c1e1900 */
[----:B--2---:R-:W-:-:S13]  /*1c00*/  ISETP.GE.AND P0, PT, R12, 0x1, PT ;  /* 0x000000010c00780c */ /* 0x004fda0003f06270 */
[----:B------:R-:W-:Y:S05]  /*1c10*/  @!P0 BRA `(.L_x_29) ;  /* 0x0000000000508947 */ /* 0x000fea0003800000 */
[----:B------:R-:W-:Y:S02]  /*1c20*/  IMAD.MOV.U32 R12, RZ, RZ, RZ ;  /* 0x000000ffff0c7224 */ /* 0x000fe400078e00ff */
[----:B------:R-:W-:-:S05]  /*1c30*/  IMAD.MOV.U32 R13, RZ, RZ, 0x1 ;  /* 0x00000001ff0d7424 */ /* 0x000fca00078e00ff */
[----:B------:R-:W2:Y:S02]  /*1c40*/  ATOMG.E.CAS.STRONG.GPU PT, R12, [R6], R12, R13 ;  /* 0x0000000c060c73a9 */ /* 0x000ea400001ee10d */
[----:B--2---:R-:W-:-:S13]  /*1c50*/  ISETP.NE.AND P0, PT, R12, 0x1, PT ;  /* 0x000000010c00780c */ /* 0x004fda0003f05270 */
[----:B------:R-:W-:Y:S05]  /*1c60*/  @!P0 BRA `(.L_x_29) ;  /* 0x00000000003c8947 */ /* 0x000fea0003800000 */
[----:B------:R-:W2:Y:S02]  /*1c70*/  LDG.E.U8 R12, desc[UR12][R4.64] ;  /* 0x0000000c040c7981 */ /* 0x000ea4000c1e1100 */
[----:B--2---:R-:W-:-:S13]  /*1c80*/  ISETP.NE.AND P0, PT, R12, RZ, PT ;  /* 0x000000ff0c00720c */ /* 0x004fda0003f05270 */
[----:B------:R-:W-:Y:S05]  /*1c90*/  @P0 BRA `(.L_x_29) ;  /* 0x0000000000300947 */ /* 0x000fea0003800000 */
[----:B------:R-:W-:Y:S01]  /*1ca0*/  IMAD.MOV.U32 R20, RZ, RZ, 0x1 ;  /* 0x00000001ff147424 */ /* 0x000fe200078e00ff */
[----:B------:R-:W-:Y:S01]  /*1cb0*/  MOV R12, R18 ;  /* 0x00000012000c7202 */ /* 0x000fe20000000f00 */
[----:B------:R-:W-:-:S03]  /*1cc0*/  IMAD.MOV.U32 R13, RZ, RZ, R21 ;  /* 0x000000ffff0d7224 */ /* 0x000fc600078e0015 */
[----:B------:R-:W-:Y:S04]  /*1cd0*/  STG.E.U8 desc[UR12][R4.64], R20 ;  /* 0x0000001404007986 */ /* 0x000fe8000c10110c */
[----:B------:R-:W-:Y:S04]  /*1ce0*/  STG.E desc[UR12][R6.64], RZ ;  /* 0x000000ff06007986 */ /* 0x000fe8000c10190c */
[----:B------:R0:W-:Y:S04]  /*1cf0*/  STG.E desc[UR12][R12.64], R3 ;  /* 0x000000030c007986 */ /* 0x0001e8000c10190c */
[----:B------:R-:W2:Y:S04]  /*1d00*/  LDG.E R15, desc[UR12][R14.64] ;  /* 0x0000000c0e0f7981 */ /* 0x000ea8000c1e1900 */
[----:B------:R-:W2:Y:S01]  /*1d10*/  LDG.E R16, desc[UR12][R30.64] ;  /* 0x0000000c1e107981 */ /* 0x000ea2000c1e1900 */
[----:B0-----:R-:W-:-:S02]  /*1d20*/  IMAD.MOV.U32 R12, RZ, RZ, R2 ;  /* 0x000000ffff0c7224 */ /* 0x001fc400078e0002 */
[----:B------:R-:W-:Y:S01]  /*1d30*/  IMAD.MOV.U32 R13, RZ, RZ, R23 ;  /* 0x000000ffff0d7224 */ /* 0x000fe200078e0017 */
[----:B--2---:R-:W-:-:S05]  /*1d40*/  VIMNMX R17, PT, PT, R16, R15, PT ;  /* 0x0000000f10117248 */ /* 0x004fca0003fe0100 */
[----:B------:R0:W-:Y:S02]  /*1d50*/  STG.E desc[UR12][R12.64], R17 ;  /* 0x000000110c007986 */ /* 0x0001e4000c10190c */
.L_x_29:
[----:B------:R-:W-:Y:S05]  /*1d60*/  BSYNC.RECONVERGENT B0 ;  /* 0x0000000000007941 */ /* 0x000fea0003800200 */
.L_x_28:
[----:B------:R-:W-:Y:S01]  /*1d70*/  VIADD R10, R10, 0x1 ;  /* 0x000000010a0a7836 */ /* 0x000fe20000000000 */
[----:B------:R-:W-:Y:S01]  /*1d80*/  IADD3 R6, P1, PT, R6, 0x4, RZ ;  /* 0x0000000406067810 */ /* 0x000fe20007f3e0ff */
[----:B------:R-:W-:Y:S01]  /*1d90*/  VIADD R11, R11, 0x1 ;  /* 0x000000010b0b7836 */ /* 0x000fe20000000000 */
[----:B------:R-:W-:Y:S02]  /*1da0*/  IADD3 R2, P2, PT, R2, 0x4, RZ ;  /* 0x0000000402027810 */ /* 0x000fe40007f5e0ff */
[----:B------:R-:W-:Y:S01]  /*1db0*/  ISETP.NE.AND P0, PT, R10, RZ, PT ;  /* 0x000000ff0a00720c */ /* 0x000fe20003f05270 */
[----:B0-----:R-:W-:Y:S01]  /*1dc0*/  IMAD.X R17, RZ, RZ, R7, P1 ;  /* 0x000000ffff117224 */ /* 0x001fe200008e0607 */
[----:B------:R-:W-:Y:S01]  /*1dd0*/  IADD3 R18, P3, PT, R18, 0x4, RZ ;  /* 0x0000000412127810 */ /* 0x000fe20007f7e0ff */
[----:B------:R-:W-:Y:S01]  /*1de0*/  IMAD.X R23, RZ, RZ, R23, P2 ;  /* 0x000000ffff177224 */ /* 0x000fe200010e0617 */
[----:B------:R-:W-:Y:S02]  /*1df0*/  IADD3 R0, P4, PT, R0, 0x1, RZ ;  /* 0x0000000100007810 */ /* 0x000fe40007f9e0ff */
[----:B------:R-:W-:Y:S01]  /*1e00*/  IADD3 R4, P5, PT, R4, 0x1, RZ ;  /* 0x0000000104047810 */ /* 0x000fe20007fbe0ff */
[----:B------:R-:W-:-:S02]  /*1e10*/  IMAD.X R21, RZ, RZ, R21, P3 ;  /* 0x000000ffff157224 */ /* 0x000fc400018e0615 */
[----:B------:R-:W-:Y:S01]  /*1e20*/  IMAD.X R19, RZ, RZ, R19, P4 ;  /* 0x000000ffff137224 */ /* 0x000fe200020e0613 */
[----:B------:R-:W-:-:S03]  /*1e30*/  IADD3.X R7, PT, PT, RZ, R5, RZ, P5, !PT ;  /* 0x00000005ff077210 */ /* 0x000fc60002ffe4ff */
[----:B------:R-:W-:Y:S06]  /*1e40*/  @P0 BRA `(.L_x_30) ;  /* 0xfffffffc00380947 */ /* 0x000fec000383ffff */
[----:B------:R-:W-:Y:S05]  /*1e50*/  EXIT ;  /* 0x000000000000794d */ /* 0x000fea0003800000 */
.L_x_31:
        /* <DEDUP_REMOVED lines=10> */
.L_x_33:


//--------------------- .nv.shared.reserved.0     --------------------------
	.section	.nv.shared.reserved.0,"aw",@nobits
	.weak		__nv_reservedSMEM_offset_0_alias
	.size		__nv_reservedSMEM_offset_0_alias, 0, 64
	.other		__nv_reservedSMEM_offset_0_alias,@"STO_CUDA_RESERVED_SHARED STV_DEFAULT"
__nv_reservedSMEM_offset_0_alias:
	.zero		0
	.zero		64


//--------------------- .nv.constant0._Z16cudaAugment_pathPiPbiS_i --------------------------
	.section	.nv.constant0._Z16cudaAugment_pathPiPbiS_i,"a",@progbits
	.sectionflags	@""
	.align	4
.nv.constant0._Z16cudaAugment_pathPiPbiS_i:
	.zero		932


//--------------------- .nv.constant0._Z7cudaBFSPiS_S_PbS0_iiS_ --------------------------
	.section	.nv.constant0._Z7cudaBFSPiS_S_PbS0_iiS_,"a",@progbits
	.sectionflags	@""
	.align	4
.nv.constant0._Z7cudaBFSPiS_S_PbS0_iiS_:
	.zero		952


//--------------------- SYMBOLS --------------------------

	.type		.nv.reservedSmem.offset0,@object
	.size		.nv.reservedSmem.offset0,0x4
